	.target	sm_90a

	.elftype	@"ET_EXEC"


//--------------------- .note.nv.tkinfo           --------------------------
	.section	.note.nv.tkinfo,"",@"SHT_NOTE"
	.sectionflags	@"SHF_NOTE_NV_TKINFO"
	.tkinfo
        /*0018*/ 	.word	0x00000002
        /*0030*/ 	.string	""
        /*0030*/ 	.string	"ptxas"
        /*0030*/ 	.string	"Cuda compilation tools, release 13.0, V13.0.88"
        /*0030*/ 	.string	"Build cuda_13.0.r13.0/compiler.36424714_0"
        /*0030*/ 	.string	"-v  -suppress-debug-info  -lineinfo  -arch sm_90a "



//--------------------- .note.nv.cuinfo           --------------------------
	.section	.note.nv.cuinfo,"",@"SHT_NOTE"
	.sectionflags	@"SHF_NOTE_NV_CUINFO"
        /*0018*/ 	.short	0x0002
        /*001a*/ 	.short	0x005a
        /*001c*/ 	.short	0x0082
	.zero		2


//--------------------- .nv.info                  --------------------------
	.section	.nv.info,"",@"SHT_CUDA_INFO"
	.align	4


	//----- nvinfo : EIATTR_REGCOUNT
	.align		4
        /*0000*/ 	.byte	0x04, 0x2f
        /*0002*/ 	.short	(.L_1 - .L_0)
	.align		4
.L_0:
        /*0004*/ 	.word	index@(gluon_wgmma)
        /*0008*/ 	.word	0x0000005a


	//----- nvinfo : EIATTR_FRAME_SIZE
	.align		4
.L_1:
        /*000c*/ 	.byte	0x04, 0x11
        /*000e*/ 	.short	(.L_3 - .L_2)
	.align		4
.L_2:
        /*0010*/ 	.word	index@(gluon_wgmma)
        /*0014*/ 	.word	0x00000000


	//----- nvinfo : EIATTR_MIN_STACK_SIZE
	.align		4
.L_3:
        /*0018*/ 	.byte	0x04, 0x12
        /*001a*/ 	.short	(.L_5 - .L_4)
	.align		4
.L_4:
        /*001c*/ 	.word	index@(gluon_wgmma)
        /*0020*/ 	.word	0x00000000
.L_5:


//--------------------- .nv.compat                --------------------------
	.section	.nv.compat,"",@"SHT_CUDA_COMPAT_INFO"
	.align	4
        /*0000*/ 	.byte	0x02, 0x09, 0x01, 0x00, 0x02, 0x02, 0x04, 0x00, 0x02, 0x05, 0x05, 0x00, 0x03, 0x07, 0x01, 0x01
        /*0010*/ 	.byte	0x02, 0x03, 0x03, 0x00, 0x02, 0x06, 0x01, 0x00, 0x04, 0x0b, 0x08, 0x00, 0x00, 0x00, 0x00, 0x00
        /*0020*/ 	.byte	0x00, 0x00, 0x00, 0x00


//--------------------- .nv.info.gluon_wgmma      --------------------------
	.section	.nv.info.gluon_wgmma,"",@"SHT_CUDA_INFO"
	.sectionflags	@""
	.align	4


	//----- nvinfo : EIATTR_CUDA_API_VERSION
	.align		4
        /*0000*/ 	.byte	0x04, 0x37
        /*0002*/ 	.short	(.L_7 - .L_6)
.L_6:
        /*0004*/ 	.word	0x00000082


	//----- nvinfo : EIATTR_KPARAM_INFO
	.align		4
.L_7:
        /*0008*/ 	.byte	0x04, 0x17
        /*000a*/ 	.short	(.L_9 - .L_8)
.L_8:
        /*000c*/ 	.word	0x00000000
        /*0010*/ 	.short	0x000a
        /*0012*/ 	.short	0x0048
        /*0014*/ 	.byte	0x00, 0xf4, 0x21, 0x00


	//----- nvinfo : EIATTR_KPARAM_INFO
	.align		4
.L_9:
        /*0018*/ 	.byte	0x04, 0x17
        /*001a*/ 	.short	(.L_11 - .L_10)
.L_10:
        /*001c*/ 	.word	0x00000000
        /*0020*/ 	.short	0x0009
        /*0022*/ 	.short	0x0040
        /*0024*/ 	.byte	0x00, 0xf4, 0x21, 0x00


	//----- nvinfo : EIATTR_KPARAM_INFO
	.align		4
.L_11:
        /*0028*/ 	.byte	0x04, 0x17
        /*002a*/ 	.short	(.L_13 - .L_12)
.L_12:
        /*002c*/ 	.word	0x00000000
        /*0030*/ 	.short	0x0008
        /*0032*/ 	.short	0x0038
        /*0034*/ 	.byte	0x00, 0xf0, 0x21, 0x00


	//----- nvinfo : EIATTR_KPARAM_INFO
	.align		4
.L_13:
        /*0038*/ 	.byte	0x04, 0x17
        /*003a*/ 	.short	(.L_15 - .L_14)
.L_14:
        /*003c*/ 	.word	0x00000000
        /*0040*/ 	.short	0x0007
        /*0042*/ 	.short	0x0030
        /*0044*/ 	.byte	0x00, 0xf0, 0x21, 0x00


	//----- nvinfo : EIATTR_KPARAM_INFO
	.align		4
.L_15:
        /*0048*/ 	.byte	0x04, 0x17
        /*004a*/ 	.short	(.L_17 - .L_16)
.L_16:
        /*004c*/ 	.word	0x00000000
        /*0050*/ 	.short	0x0006
        /*0052*/ 	.short	0x0028
        /*0054*/ 	.byte	0x00, 0xf0, 0x21, 0x00


	//----- nvinfo : EIATTR_KPARAM_INFO
	.align		4
.L_17:
        /*0058*/ 	.byte	0x04, 0x17
        /*005a*/ 	.short	(.L_19 - .L_18)
.L_18:
        /*005c*/ 	.word	0x00000000
        /*0060*/ 	.short	0x0005
        /*0062*/ 	.short	0x0020
        /*0064*/ 	.byte	0x00, 0xf0, 0x11, 0x00


	//----- nvinfo : EIATTR_KPARAM_INFO
	.align		4
.L_19:
        /*0068*/ 	.byte	0x04, 0x17
        /*006a*/ 	.short	(.L_21 - .L_20)
.L_20:
        /*006c*/ 	.word	0x00000000
        /*0070*/ 	.short	0x0004
        /*0072*/ 	.short	0x001c
        /*0074*/ 	.byte	0x00, 0xf0, 0x11, 0x00


	//----- nvinfo : EIATTR_KPARAM_INFO
	.align		4
.L_21:
        /*0078*/ 	.byte	0x04, 0x17
        /*007a*/ 	.short	(.L_23 - .L_22)
.L_22:
        /*007c*/ 	.word	0x00000000
        /*0080*/ 	.short	0x0003
        /*0082*/ 	.short	0x0018
        /*0084*/ 	.byte	0x00, 0xf0, 0x11, 0x00


	//----- nvinfo : EIATTR_KPARAM_INFO
	.align		4
.L_23:
        /*0088*/ 	.byte	0x04, 0x17
        /*008a*/ 	.short	(.L_25 - .L_24)
.L_24:
        /*008c*/ 	.word	0x00000000
        /*0090*/ 	.short	0x0002
        /*0092*/ 	.short	0x0010
        /*0094*/ 	.byte	0x00, 0xf4, 0x21, 0x00


	//----- nvinfo : EIATTR_KPARAM_INFO
	.align		4
.L_25:
        /*0098*/ 	.byte	0x04, 0x17
        /*009a*/ 	.short	(.L_27 - .L_26)
.L_26:
        /*009c*/ 	.word	0x00000000
        /*00a0*/ 	.short	0x0001
        /*00a2*/ 	.short	0x0008
        /*00a4*/ 	.byte	0x00, 0xf4, 0x21, 0x00


	//----- nvinfo : EIATTR_KPARAM_INFO
	.align		4
.L_27:
        /*00a8*/ 	.byte	0x04, 0x17
        /*00aa*/ 	.short	(.L_29 - .L_28)
.L_28:
        /*00ac*/ 	.word	0x00000000
        /*00b0*/ 	.short	0x0000
        /*00b2*/ 	.short	0x0000
        /*00b4*/ 	.byte	0x00, 0xf4, 0x21, 0x00


	//----- nvinfo : EIATTR_SPARSE_MMA_MASK
	.align		4
.L_29:
        /*00b8*/ 	.byte	0x03, 0x50
        /*00ba*/ 	.short	0x0000


	//----- nvinfo : EIATTR_MAXREG_COUNT
	.align		4
        /*00bc*/ 	.byte	0x03, 0x1b
        /*00be*/ 	.short	0x00ff


	//----- nvinfo : EIATTR_NUM_BARRIERS
	.align		4
        /*00c0*/ 	.byte	0x02, 0x4c
        /*00c2*/ 	.byte	0x01
	.zero		1


	//----- nvinfo : EIATTR_MERCURY_ISA_VERSION
	.align		4
        /*00c4*/ 	.byte	0x03, 0x5f
        /*00c6*/ 	.short	0x0101


	//----- nvinfo : EIATTR_INT_WARP_WIDE_INSTR_OFFSETS
	.align		4
        /*00c8*/ 	.byte	0x04, 0x31
        /*00ca*/ 	.short	(.L_31 - .L_30)


	//   ....[0]....
.L_30:
        /*00cc*/ 	.word	0x00001320


	//   ....[1]....
        /*00d0*/ 	.word	0x00001340


	//   ....[2]....
        /*00d4*/ 	.word	0x00001350


	//   ....[3]....
        /*00d8*/ 	.word	0x00001360


	//   ....[4]....
        /*00dc*/ 	.word	0x00001470


	//   ....[5]....
        /*00e0*/ 	.word	0x00001970


	//   ....[6]....
        /*00e4*/ 	.word	0x00001980


	//   ....[7]....
        /*00e8*/ 	.word	0x000019f0


	//   ....[8]....
        /*00ec*/ 	.word	0x00001a00


	//   ....[9]....
        /*00f0*/ 	.word	0x00002060


	//   ....[10]....
        /*00f4*/ 	.word	0x00002070


	//----- nvinfo : EIATTR_COOP_GROUP_MASK_REGIDS
	.align		4
.L_31:
        /*00f8*/ 	.byte	0x04, 0x29
        /*00fa*/ 	.short	(.L_33 - .L_32)


	//   ....[0]....
.L_32:
        /*00fc*/ 	.word	0xffffffff


	//   ....[1]....
        /*0100*/ 	.word	0xffffffff


	//   ....[2]....
        /*0104*/ 	.word	0xffffffff


	//----- nvinfo : EIATTR_COOP_GROUP_INSTR_OFFSETS
	.align		4
.L_33:
        /*0108*/ 	.byte	0x04, 0x28
        /*010a*/ 	.short	(.L_35 - .L_34)


	//   ....[0]....
.L_34:
        /*010c*/ 	.word	0x00000150


	//   ....[1]....
        /*0110*/ 	.word	0x00000700


	//   ....[2]....
        /*0114*/ 	.word	0x00000cf0


	//----- nvinfo : EIATTR_MBARRIER_INSTR_OFFSETS
	.align		4
.L_35:
        /*0118*/ 	.byte	0x04, 0x39
        /*011a*/ 	.short	(.L_37 - .L_36)


	//   ....[0]....
.L_36:
        /*011c*/ 	.word	0x000014d0
        /*0120*/ 	.word	0x000000ff
        /*0124*/ 	.word	0x00010000
        /*0128*/ 	.short	0x0100
        /*012a*/ 	.byte	0x14
	.zero		1


	//   ....[1]....
        /*012c*/ 	.word	0x00001640
        /*0130*/ 	.word	0x000000ff
        /*0134*/ 	.word	0x00010008
        /*0138*/ 	.short	0x0100
        /*013a*/ 	.byte	0x14
	.zero		1


	//   ....[2]....
        /*013c*/ 	.word	0x00001670
        /*0140*/ 	.word	0x000000ff
        /*0144*/ 	.word	0x00010010
        /*0148*/ 	.short	0x0100
        /*014a*/ 	.byte	0x14
	.zero		1


	//   ....[3]....
        /*014c*/ 	.word	0x00001690
        /*0150*/ 	.word	0x000000ff
        /*0154*/ 	.word	0x00010018
        /*0158*/ 	.short	0x0100
        /*015a*/ 	.byte	0x14
	.zero		1


	//   ....[4]....
        /*015c*/ 	.word	0x00001ab0
        /*0160*/ 	.word	0x000000ff
        /*0164*/ 	.word	0x00010000
        /*0168*/ 	.short	0x010a
        /*016a*/ 	.byte	0x12
	.zero		1


	//   ....[5]....
        /*016c*/ 	.word	0x00001df0
        /*0170*/ 	.word	0x000000ff
        /*0174*/ 	.word	0x00010000
        /*0178*/ 	.short	0x0108
        /*017a*/ 	.byte	0x14
	.zero		1


	//   ....[6]....
        /*017c*/ 	.word	0x00001f10
        /*0180*/ 	.word	0x000000ff
        /*0184*/ 	.word	0x00010008
        /*0188*/ 	.short	0x0108
        /*018a*/ 	.byte	0x14
	.zero		1


	//   ....[7]....
        /*018c*/ 	.word	0x00001ff0
        /*0190*/ 	.word	0x000000ff
        /*0194*/ 	.word	0x00010010
        /*0198*/ 	.short	0x0108
        /*019a*/ 	.byte	0x14
	.zero		1


	//   ....[8]....
        /*019c*/ 	.word	0x00002080
        /*01a0*/ 	.word	0x000000ff
        /*01a4*/ 	.word	0x00010018
        /*01a8*/ 	.short	0x0108
        /*01aa*/ 	.byte	0x14
	.zero		1


	//   ....[9]....
        /*01ac*/ 	.word	0x000021b0
        /*01b0*/ 	.word	0x000000ff
        /*01b4*/ 	.word	0x00010000
        /*01b8*/ 	.short	0x010a
        /*01ba*/ 	.byte	0x12
	.zero		1


	//----- nvinfo : EIATTR_NUM_MBARRIERS
	.align		4
.L_37:
        /*01bc*/ 	.byte	0x03, 0x38
        /*01be*/ 	.short	0x0004


	//----- nvinfo : EIATTR_EXIT_INSTR_OFFSETS
	.align		4
        /*01c0*/ 	.byte	0x04, 0x1c
        /*01c2*/ 	.short	(.L_39 - .L_38)


	//   ....[0]....
.L_38:
        /*01c4*/ 	.word	0x000021a0


	//----- nvinfo : EIATTR_REQNTID
	.align		4
.L_39:
        /*01c8*/ 	.byte	0x04, 0x10
        /*01ca*/ 	.short	(.L_41 - .L_40)
.L_40:
        /*01cc*/ 	.word	0x00000100
        /*01d0*/ 	.word	0x00000001
        /*01d4*/ 	.word	0x00000001


	//----- nvinfo : EIATTR_CRS_STACK_SIZE
	.align		4
.L_41:
        /*01d8*/ 	.byte	0x04, 0x1e
        /*01da*/ 	.short	(.L_43 - .L_42)
.L_42:
        /*01dc*/ 	.word	0x00000000


	//----- nvinfo : EIATTR_CBANK_PARAM_SIZE
	.align		4
.L_43:
        /*01e0*/ 	.byte	0x03, 0x19
        /*01e2*/ 	.short	0x0050


	//----- nvinfo : EIATTR_PARAM_CBANK
	.align		4
        /*01e4*/ 	.byte	0x04, 0x0a
        /*01e6*/ 	.short	(.L_45 - .L_44)
	.align		4
.L_44:
        /*01e8*/ 	.word	index@(.nv.constant0.gluon_wgmma)
        /*01ec*/ 	.short	0x0210
        /*01ee*/ 	.short	0x0050


	//----- nvinfo : EIATTR_SW_WAR
	.align		4
.L_45:
        /*01f0*/ 	.byte	0x04, 0x36
        /*01f2*/ 	.short	(.L_47 - .L_46)
.L_46:
        /*01f4*/ 	.word	0x00000008
.L_47:


//--------------------- .nv.callgraph             --------------------------
	.section	.nv.callgraph,"",@"SHT_CUDA_CALLGRAPH"
	.align	4
	.sectionentsize	8
	.align		4
        /*0000*/ 	.word	0x00000000
	.align		4
        /*0004*/ 	.word	0xffffffff
	.align		4
        /*0008*/ 	.word	0x00000000
	.align		4
        /*000c*/ 	.word	0xfffffffe
	.align		4
        /*0010*/ 	.word	0x00000000
	.align		4
        /*0014*/ 	.word	0xfffffffd
	.align		4
        /*0018*/ 	.word	0x00000000
	.align		4
        /*001c*/ 	.word	0xfffffffc


//--------------------- .text.gluon_wgmma         --------------------------
	.section	.text.gluon_wgmma,"ax",@progbits
	.align	128
        .global         gluon_wgmma
        .type           gluon_wgmma,@function
        .size           gluon_wgmma,(.L_x_52 - gluon_wgmma)
        .other          gluon_wgmma,@"STO_CUDA_ENTRY STV_DEFAULT"
gluon_wgmma:
.text.gluon_wgmma:
[----:B------:R-:W-:Y:S01]  /*0000*/  LDC R1, c[0x0][0x28] ;  /* 0x00000a00ff017b82 */ /* 0x000fe20000000800 */
[----:B------:R-:W1:Y:S07]  /*0010*/  S2R R0, SR_TID.X ;  /* 0x0000000000007919 */ /* 0x000e6e0000002100 */
[----:B------:R-:W2:Y:S01]  /*0020*/  S2UR UR4, SR_CgaCtaId ;  /* 0x00000000000479c3 */ /* 0x000ea20000008800 */
[----:B------:R-:W-:Y:S01]  /*0030*/  UMOV UR20, 0x400 ;  /* 0x0000040000147882 */ /* 0x000fe20000000000 */
[----:B------:R-:W-:Y:S01]  /*0040*/  ULDC UR6, c[0x0][0xc] ;  /* 0x0000030000067ab9 */ /* 0x000fe20000000800 */
[----:B------:R-:W-:Y:S01]  /*0050*/  ULDC.64 UR26, c[0x0][0x250] ;  /* 0x00009400001a7ab9 */ /* 0x000fe20000000a00 */
[----:B------:R-:W-:Y:S04]  /*0060*/  BSSY B0, `(.L_x_0) ;  /* 0x000001f000007945 */ /* 0x000fe80003800000 */
[----:B------:R-:W3:Y:S08]  /*0070*/  LDC R4, c[0x0][0x228] ;  /* 0x00008a00ff047b82 */ /* 0x000ef00000000800 */
[----:B------:R-:W4:Y:S08]  /*0080*/  LDC R13, c[0x0][0x230] ;  /* 0x00008c00ff0d7b82 */ /* 0x000f300000000800 */
[----:B------:R-:W-:Y:S01]  /*0090*/  S2UR UR28, SR_CTAID.Y ;  /* 0x00000000001c79c3 */ /* 0x000fe20000002600 */
[----:B--2---:R-:W-:-:S03]  /*00a0*/  ULEA UR20, UR4, UR20, 0x18 ;  /* 0x0000001404147291 */ /* 0x004fc6000f8ec03f */
[----:B------:R-:W-:Y:S01]  /*00b0*/  ULDC UR4, c[0x0][0x10] ;  /* 0x0000040000047ab9 */ /* 0x000fe20000000800 */
[----:B-1----:R-:W-:-:S03]  /*00c0*/  LOP3.LUT R6, R0, 0xff, RZ, 0xc0, !PT ;  /* 0x000000ff00067812 */ /* 0x002fc600078ec0ff */
[----:B------:R-:W1:Y:S01]  /*00d0*/  S2UR UR5, SR_CTAID.Z ;  /* 0x00000000000579c3 */ /* 0x000e620000002700 */
[----:B---3--:R-:W-:Y:S01]  /*00e0*/  VIADD R4, R4, 0xffffffff ;  /* 0xffffffff04047836 */ /* 0x008fe20000000000 */
[C---:B------:R-:W-:Y:S02]  /*00f0*/  ISETP.GE.U32.AND P0, PT, R6.reuse, 0x20, PT ;  /* 0x000000200600780c */ /* 0x040fe40003f06070 */
[C---:B------:R-:W-:Y:S02]  /*0100*/  ISETP.NE.U32.AND P2, PT, R6.reuse, RZ, PT ;  /* 0x000000ff0600720c */ /* 0x040fe40003f45070 */
[----:B------:R-:W-:Y:S02]  /*0110*/  LEA R12, R6, UR20, 0x2 ;  /* 0x00000014060c7c11 */ /* 0x000fe4000f8e10ff */
[----:B------:R-:W2:Y:S01]  /*0120*/  S2UR UR29, SR_CTAID.X ;  /* 0x00000000001d79c3 */ /* 0x000ea20000002500 */
[----:B----4-:R-:W-:-:S06]  /*0130*/  VIADD R9, R13, 0xffffffff ;  /* 0xffffffff0d097836 */ /* 0x010fcc0000000000 */
[----:B------:R3:W-:Y:S01]  /*0140*/  @!P0 STS [R12], RZ ;  /* 0x000000ff0c008388 */ /* 0x0007e20000000800 */
[----:B------:R-:W-:-:S03]  /*0150*/  NOP ;  /* 0x0000000000007918 */ /* 0x000fc60000000000 */
[----:B------:R3:W-:Y:S01]  /*0160*/  @!P2 STS [UR20+0x24], R4 ;  /* 0x00002404ff00a988 */ /* 0x0007e20008000814 */
[----:B-1----:R-:W-:-:S03]  /*0170*/  UIMAD UR4, UR5, UR4, UR28 ;  /* 0x00000004050472a4 */ /* 0x002fc6000f8e021c */
[----:B------:R3:W-:Y:S01]  /*0180*/  @!P2 STS [UR20+0x20], R9 ;  /* 0x00002009ff00a988 */ /* 0x0007e20008000814 */
[----:B--2---:R-:W-:-:S04]  /*0190*/  UIMAD UR4, UR4, UR6, UR29 ;  /* 0x00000006040472a4 */ /* 0x004fc8000f8e021d */
[----:B------:R-:W-:-:S03]  /*01a0*/  UIMAD UR5, UR4, 0x180, URZ ;  /* 0x00000180040578a4 */ /* 0x000fc6000f8e023f */
[----:B------:R-:W-:Y:S01]  /*01b0*/  UMOV UR4, URZ ;  /* 0x0000003f00047c82 */ /* 0x000fe20008000000 */
[----:B------:R-:W-:-:S04]  /*01c0*/  UIADD3 UR22, UP0, UR5, UR26, URZ ;  /* 0x0000001a05167290 */ /* 0x000fc8000ff1e03f */
[----:B------:R-:W-:Y:S01]  /*01d0*/  ULEA.HI.X.SX32 UR23, UR5, UR27, 0x1, UP0 ;  /* 0x0000001b05177291 */ /* 0x000fe200080f0e3f */
[----:B---3--:R-:W-:Y:S11]  /*01e0*/  @P2 BRA `(.L_x_1) ;  /* 0x0000000000182947 */ /* 0x008ff60003800000 */
[----:B------:R-:W1:Y:S01]  /*01f0*/  LDS R2, [UR20+0x8] ;  /* 0x00000814ff027984 */ /* 0x000e620008000800 */
[----:B------:R-:W2:Y:S01]  /*0200*/  LDC.64 R10, c[0x0][0x210] ;  /* 0x00008400ff0a7b82 */ /* 0x000ea20000000a00 */
[----:B------:R-:W-:Y:S02]  /*0210*/  IMAD.MOV.U32 R3, RZ, RZ, 0x70 ;  /* 0x00000070ff037424 */ /* 0x000fe400078e00ff */
[----:B--2---:R2:W-:Y:S03]  /*0220*/  STS.64 [UR20], R10 ;  /* 0x0000000aff007988 */ /* 0x0045e60008000a14 */
[----:B-1----:R-:W-:-:S05]  /*0230*/  LOP3.LUT R2, R2, 0x10, R3, 0xd8, !PT ;  /* 0x0000001002027812 */ /* 0x002fca00078ed803 */
[----:B------:R2:W-:Y:S02]  /*0240*/  STS [UR20+0x8], R2 ;  /* 0x00000802ff007988 */ /* 0x0005e40008000814 */
.L_x_1:
[----:B------:R-:W-:Y:S05]  /*0250*/  BSYNC B0 ;  /* 0x0000000000007941 */ /* 0x000fea0003800000 */
.L_x_0:
[----:B------:R-:W-:Y:S04]  /*0260*/  BSSY B0, `(.L_x_2) ;  /* 0x000000a000007945 */ /* 0x000fe80003800000 */
[----:B------:R-:W-:Y:S05]  /*0270*/  @P2 BRA `(.L_x_3) ;  /* 0x0000000000202947 */ /* 0x000fea0003800000 */
[----:B--2---:R-:W1:Y:S01]  /*0280*/  LDS R2, [UR20+0x34] ;  /* 0x00003414ff027984 */ /* 0x004e620008000800 */
[----:B------:R-:W-:Y:S02]  /*0290*/  IMAD.MOV.U32 R3, RZ, RZ, 0x1f000000 ;  /* 0x1f000000ff037424 */ /* 0x000fe400078e00ff */
[----:B------:R-:W-:Y:S01]  /*02a0*/  @!P2 IMAD.MOV.U32 R5, RZ, RZ, 0x7f ;  /* 0x0000007fff05a424 */ /* 0x000fe200078e00ff */
[----:B------:R-:W2:Y:S02]  /*02b0*/  @!P2 LDS R8, [UR20+0x38] ;  /* 0x00003814ff08a984 */ /* 0x000ea40008000800 */
[----:B-1----:R-:W-:Y:S02]  /*02c0*/  LOP3.LUT R2, R2, 0xff000000, R3, 0xb8, !PT ;  /* 0xff00000002027812 */ /* 0x002fe400078eb803 */
[----:B--2---:R-:W-:-:S03]  /*02d0*/  @!P2 LOP3.LUT R3, R8, 0xff, R5, 0xb8, !PT ;  /* 0x000000ff0803a812 */ /* 0x004fc600078eb805 */
[----:B------:R1:W-:Y:S04]  /*02e0*/  STS [UR20+0x34], R2 ;  /* 0x00003402ff007988 */ /* 0x0003e80008000814 */
[----:B------:R1:W-:Y:S02]  /*02f0*/  @!P2 STS [UR20+0x38], R3 ;  /* 0x00003803ff00a988 */ /* 0x0003e40008000814 */
.L_x_3:
[----:B------:R-:W-:Y:S05]  /*0300*/  BSYNC B0 ;  /* 0x0000000000007941 */ /* 0x000fea0003800000 */
.L_x_2:
[----:B------:R-:W-:Y:S04]  /*0310*/  BSSY B0, `(.L_x_4) ;  /* 0x000000e000007945 */ /* 0x000fe80003800000 */
[----:B------:R-:W-:Y:S05]  /*0320*/  @P2 BRA `(.L_x_5) ;  /* 0x0000000000302947 */ /* 0x000fea0003800000 */
[----:B-1----:R-:W1:Y:S01]  /*0330*/  LDS R3, [UR20+0x34] ;  /* 0x00003414ff037984 */ /* 0x002e620008000800 */
[----:B--2---:R-:W2:Y:S03]  /*0340*/  LDC.64 R10, c[0x0][0x238] ;  /* 0x00008e00ff0a7b82 */ /* 0x004ea60000000a00 */
[----:B------:R-:W3:Y:S01]  /*0350*/  LDS R2, [UR20+0x1c] ;  /* 0x00001c14ff027984 */ /* 0x000ee20008000800 */
[C---:B--2---:R-:W-:Y:S01]  /*0360*/  SHF.L.U64.HI R8, R10.reuse, 0x1, R11 ;  /* 0x000000010a087819 */ /* 0x044fe2000001020b */
[----:B------:R-:W-:-:S03]  /*0370*/  IMAD.SHL.U32 R5, R10, 0x2, RZ ;  /* 0x000000020a057824 */ /* 0x000fc600078e00ff */
[--C-:B------:R-:W-:Y:S02]  /*0380*/  SHF.R.U32.HI R7, RZ, 0x4, R8.reuse ;  /* 0x00000004ff077819 */ /* 0x100fe40000011608 */
[----:B------:R-:W-:-:S05]  /*0390*/  SHF.R.U64 R5, R5, 0x4, R8 ;  /* 0x0000000405057819 */ /* 0x000fca0000001208 */
[----:B------:R4:W-:Y:S01]  /*03a0*/  STS [UR20+0xc], R5 ;  /* 0x00000c05ff007988 */ /* 0x0009e20008000814 */
[----:B-1----:R-:W-:Y:S02]  /*03b0*/  LOP3.LUT R3, R3, 0x7, RZ, 0xb8, !PT ;  /* 0x0000000703037812 */ /* 0x002fe400078eb8ff */
[----:B---3--:R-:W-:-:S03]  /*03c0*/  LOP3.LUT R2, R2, 0xf, R7, 0xb8, !PT ;  /* 0x0000000f02027812 */ /* 0x008fc600078eb807 */
[----:B------:R4:W-:Y:S04]  /*03d0*/  STS [UR20+0x34], R3 ;  /* 0x00003403ff007988 */ /* 0x0009e80008000814 */
[----:B------:R4:W-:Y:S02]  /*03e0*/  STS [UR20+0x1c], R2 ;  /* 0x00001c02ff007988 */ /* 0x0009e40008000814 */
.L_x_5:
[----:B------:R-:W-:Y:S05]  /*03f0*/  BSYNC B0 ;  /* 0x0000000000007941 */ /* 0x000fea0003800000 */
.L_x_4:
[----:B------:R-:W-:Y:S04]  /*0400*/  BSSY B1, `(.L_x_6) ;  /* 0x000001a000017945 */ /* 0x000fe80003800000 */
[----:B------:R-:W-:Y:S04]  /*0410*/  BSSY B0, `(.L_x_7) ;  /* 0x0000015000007945 */ /* 0x000fe80003800000 */
[----:B------:R-:W-:Y:S05]  /*0420*/  @P2 BRA `(.L_x_8) ;  /* 0x0000000000202947 */ /* 0x000fea0003800000 */
[----:B-12-4-:R-:W1:Y:S02]  /*0430*/  LDS R2, [UR20+0x34] ;  /* 0x00003414ff027984 */ /* 0x016e640008000800 */
[----:B-1----:R-:W-:-:S05]  /*0440*/  LOP3.LUT R2, R2, 0x38, RZ, 0xb8, !PT ;  /* 0x0000003802027812 */ /* 0x002fca00078eb8ff */
[----:B------:R1:W-:Y:S01]  /*0450*/  STS [UR20+0x34], R2 ;  /* 0x00003402ff007988 */ /* 0x0003e20008000814 */
[----:B------:R-:W-:Y:S05]  /*0460*/  @P2 BRA `(.L_x_9) ;  /* 0x0000000000202947 */ /* 0x000fea0003800000 */
[----:B-1----:R-:W1:Y:S01]  /*0470*/  LDS R2, [UR20+0x8] ;  /* 0x00000814ff027984 */ /* 0x002e620008000800 */
[----:B------:R-:W-:-:S05]  /*0480*/  IMAD.MOV.U32 R3, RZ, RZ, 0x780 ;  /* 0x00000780ff037424 */ /* 0x000fca00078e00ff */
[----:B-1----:R-:W-:-:S05]  /*0490*/  LOP3.LUT R2, R2, 0x500, R3, 0xd8, !PT ;  /* 0x0000050002027812 */ /* 0x002fca00078ed803 */
[----:B------:R3:W-:Y:S02]  /*04a0*/  STS [UR20+0x8], R2 ;  /* 0x00000802ff007988 */ /* 0x0007e40008000814 */
.L_x_8:
[----:B------:R-:W-:Y:S05]  /*04b0*/  @P2 BRA `(.L_x_10) ;  /* 0x0000000000282947 */ /* 0x000fea0003800000 */
[----:B-1234-:R-:W1:Y:S02]  /*04c0*/  LDS R2, [UR20+0x8] ;  /* 0x00000814ff027984 */ /* 0x01ee640008000800 */
[----:B-1----:R-:W-:-:S05]  /*04d0*/  LOP3.LUT R2, R2, 0x1800, RZ, 0xb8, !PT ;  /* 0x0000180002027812 */ /* 0x002fca00078eb8ff */
[----:B------:R2:W-:Y:S02]  /*04e0*/  STS [UR20+0x8], R2 ;  /* 0x00000802ff007988 */ /* 0x0005e40008000814 */
.L_x_9:
[----:B------:R-:W-:Y:S05]  /*04f0*/  @P2 BREAK B0 ;  /* 0x0000000000002942 */ /* 0x000fea0003800000 */
[----:B------:R-:W-:Y:S05]  /*0500*/  @P2 BRA `(.L_x_11) ;  /* 0x0000000000242947 */ /* 0x000fea0003800000 */
[----:B------:R-:W3:Y:S01]  /*0510*/  LDS R3, [UR20+0x8] ;  /* 0x00000814ff037984 */ /* 0x000ee20008000800 */
[----:B-12---:R-:W-:-:S05]  /*0520*/  IMAD.MOV.U32 R2, RZ, RZ, 0x6000 ;  /* 0x00006000ff027424 */ /* 0x006fca00078e00ff */
[----:B---3--:R-:W-:-:S04]  /*0530*/  LOP3.LUT R2, R3, 0x4000, R2, 0xd8, !PT ;  /* 0x0000400003027812 */ /* 0x008fc800078ed802 */
[----:B------:R-:W-:-:S05]  /*0540*/  LOP3.LUT R2, R2, 0x400000, RZ, 0xb8, !PT ;  /* 0x0040000002027812 */ /* 0x000fca00078eb8ff */
[----:B------:R5:W-:Y:S02]  /*0550*/  STS [UR20+0x8], R2 ;  /* 0x00000802ff007988 */ /* 0x000be40008000814 */
.L_x_10:
[----:B------:R-:W-:Y:S05]  /*0560*/  BSYNC B0 ;  /* 0x0000000000007941 */ /* 0x000fea0003800000 */
.L_x_7:
[----:B-12345:R-:W1:Y:S02]  /*0570*/  @!P2 LDS R2, [UR20+0x8] ;  /* 0x00000814ff02a984 */ /* 0x03ee640008000800 */
[----:B-1----:R-:W-:-:S05]  /*0580*/  @!P2 LOP3.LUT R2, R2, 0x8000, RZ, 0xb8, !PT ;  /* 0x000080000202a812 */ /* 0x002fca00078eb8ff */
[----:B------:R3:W-:Y:S02]  /*0590*/  @!P2 STS [UR20+0x8], R2 ;  /* 0x00000802ff00a988 */ /* 0x0007e40008000814 */
.L_x_11:
[----:B------:R-:W-:Y:S05]  /*05a0*/  BSYNC B1 ;  /* 0x0000000000017941 */ /* 0x000fea0003800000 */
.L_x_6:
[----:B------:R-:W-:Y:S05]  /*05b0*/  WARPSYNC.ALL ;  /* 0x0000000000007948 */ /* 0x000fea0003800000 */
[----:B------:R-:W-:Y:S05]  /*05c0*/  @P0 BRA `(.L_x_12) ;  /* 0x0000000000280947 */ /* 0x000fea0003800000 */
[----:B-123--:R-:W1:Y:S01]  /*05d0*/  S2R R2, SR_LANEID ;  /* 0x0000000000027919 */ /* 0x00ee620000000000 */
[----:B------:R-:W-:Y:S05]  /*05e0*/  WARPSYNC.ALL ;  /* 0x0000000000007948 */ /* 0x000fea0003800000 */
[----:B-1----:R-:W-:-:S05]  /*05f0*/  IMAD.SHL.U32 R5, R2, 0x4, RZ ;  /* 0x0000000402057824 */ /* 0x002fca00078e00ff */
[----:B------:R-:W1:Y:S01]  /*0600*/  LDS R7, [R5+UR20] ;  /* 0x0000001405077984 */ /* 0x000e620008000800 */
[----:B------:R-:W-:-:S05]  /*0610*/  IADD3 R2, P1, R5, UR22, RZ ;  /* 0x0000001605027c10 */ /* 0x000fca000ff3e0ff */
[----:B------:R-:W-:-:S05]  /*0620*/  IMAD.X R3, RZ, RZ, UR23, P1 ;  /* 0x00000017ff037e24 */ /* 0x000fca00088e06ff */
[----:B-1----:R4:W5:Y:S01]  /*0630*/  ATOMG.E.EXCH.STRONG.GPU PT, RZ, [R2], R7 ;  /* 0x0000000702ff73a8 */ /* 0x00296200041ee100 */
[----:B------:R-:W-:-:S04]  /*0640*/  DEPBAR {5,4,3,2,1,0} ;  /* 0x0000003f0000791a */ /* 0x000fc80000000000 */
[----:B------:R4:W-:Y:S01]  /*0650*/  UTMACCTL.IV [UR22] ;  /* 0x00000000160079b9 */ /* 0x0009e20008000000 */
[----:B------:R-:W-:Y:S01]  /*0660*/  NOP ;  /* 0x0000000000007918 */ /* 0x000fe20000000000 */
.L_x_12:
[----:B------:R-:W-:Y:S05]  /*0670*/  @P0 BRA `(.L_x_13) ;  /* 0x00000000000c0947 */ /* 0x000fea0003800000 */
[----:B------:R0:W-:Y:S01]  /*0680*/  UTMACMDFLUSH ;  /* 0x00000000000079b7 */ /* 0x0001e20000000000 */
[----:B------:R-:W-:Y:S05]  /*0690*/  @P0 BRA `(.L_x_13) ;  /* 0x0000000000040947 */ /* 0x000fea0003800000 */
[----:B------:R-:W-:-:S04]  /*06a0*/  DEPBAR.LE SB0, 0x0 ;  /* 0x000080000000791a */ /* 0x000fc80000000000 */
.L_x_13:
[----:B------:R-:W-:Y:S05]  /*06b0*/  WARPSYNC.ALL ;  /* 0x0000000000007948 */ /* 0x000fea0003800000 */
[----:B-----5:R-:W-:Y:S06]  /*06c0*/  BAR.SYNC.DEFER_BLOCKING 0x0 ;  /* 0x0000000000007b1d */ /* 0x020fec0000010000 */
[----:B------:R-:W-:Y:S02]  /*06d0*/  BSSY B1, `(.L_x_14) ;  /* 0x000000b000017945 */ /* 0x000fe40003800000 */
[----:B------:R-:W-:Y:S06]  /*06e0*/  BAR.SYNC.DEFER_BLOCKING 0x0 ;  /* 0x0000000000007b1d */ /* 0x000fec0000010000 */
[----:B------:R5:W-:Y:S01]  /*06f0*/  @!P0 STS [R12], RZ ;  /* 0x000000ff0c008388 */ /* 0x000be20000000800 */
[----:B------:R-:W-:Y:S01]  /*0700*/  NOP ;  /* 0x0000000000007918 */ /* 0x000fe20000000000 */
[----:B------:R-:W-:Y:S05]  /*0710*/  @P2 BRA `(.L_x_15) ;  /* 0x0000000000182947 */ /* 0x000fea0003800000 */
[----:B-1234-:R-:W1:Y:S01]  /*0720*/  LDS R2, [UR20+0x8] ;  /* 0x00000814ff027984 */ /* 0x01ee620008000800 */
[----:B------:R-:W2:Y:S01]  /*0730*/  LDC.64 R10, c[0x0][0x218] ;  /* 0x00008600ff0a7b82 */ /* 0x000ea20000000a00 */
[----:B------:R-:W-:Y:S02]  /*0740*/  IMAD.MOV.U32 R3, RZ, RZ, 0x70 ;  /* 0x00000070ff037424 */ /* 0x000fe400078e00ff */
[----:B--2---:R2:W-:Y:S03]  /*0750*/  STS.64 [UR20], R10 ;  /* 0x0000000aff007988 */ /* 0x0045e60008000a14 */
[----:B-1----:R-:W-:-:S05]  /*0760*/  LOP3.LUT R2, R2, 0x10, R3, 0xd8, !PT ;  /* 0x0000001002027812 */ /* 0x002fca00078ed803 */
[----:B------:R2:W-:Y:S02]  /*0770*/  STS [UR20+0x8], R2 ;  /* 0x00000802ff007988 */ /* 0x0005e40008000814 */
.L_x_15:
[----:B----4-:R-:W-:Y:S05]  /*0780*/  BSYNC B1 ;  /* 0x0000000000017941 */ /* 0x010fea0003800000 */
.L_x_14:
[----:B------:R-:W-:Y:S04]  /*0790*/  BSSY B2, `(.L_x_16) ;  /* 0x000000f000027945 */ /* 0x000fe80003800000 */
[----:B------:R-:W-:Y:S04]  /*07a0*/  BSSY B1, `(.L_x_17) ;  /* 0x000000c000017945 */ /* 0x000fe80003800000 */
[----:B------:R-:W-:Y:S05]  /*07b0*/  @P2 BRA `(.L_x_18) ;  /* 0x0000000000282947 */ /* 0x000fea0003800000 */
[----:B-123--:R-:W1:Y:S01]  /*07c0*/  LDS R2, [UR20+0x34] ;  /* 0x00003414ff027984 */ /* 0x00ee620008000800 */
[----:B------:R-:W-:Y:S01]  /*07d0*/  IMAD.MOV.U32 R3, RZ, RZ, 0x1f000000 ;  /* 0x1f000000ff037424 */ /* 0x000fe200078e00ff */
[----:B------:R-:W-:Y:S05]  /*07e0*/  @P2 BREAK B1 ;  /* 0x0000000000012942 */ /* 0x000fea0003800000 */
[----:B-1----:R-:W-:-:S05]  /*07f0*/  LOP3.LUT R2, R2, 0xff000000, R3, 0xb8, !PT ;  /* 0xff00000002027812 */ /* 0x002fca00078eb803 */
[----:B------:R1:W-:Y:S01]  /*0800*/  STS [UR20+0x34], R2 ;  /* 0x00003402ff007988 */ /* 0x0003e20008000814 */
[----:B------:R-:W-:Y:S05]  /*0810*/  @P2 BRA `(.L_x_19) ;  /* 0x0000000000182947 */ /* 0x000fea0003800000 */
[----:B-1----:R-:W1:Y:S01]  /*0820*/  LDS R2, [UR20+0x38] ;  /* 0x00003814ff027984 */ /* 0x002e620008000800 */
[----:B------:R-:W-:-:S05]  /*0830*/  IMAD.MOV.U32 R3, RZ, RZ, 0x7f ;  /* 0x0000007fff037424 */ /* 0x000fca00078e00ff */
[----:B-1----:R-:W-:-:S05]  /*0840*/  LOP3.LUT R2, R2, 0xff, R3, 0xb8, !PT ;  /* 0x000000ff02027812 */ /* 0x002fca00078eb803 */
[----:B------:R4:W-:Y:S02]  /*0850*/  STS [UR20+0x38], R2 ;  /* 0x00003802ff007988 */ /* 0x0009e40008000814 */
.L_x_18:
[----:B------:R-:W-:Y:S05]  /*0860*/  BSYNC B1 ;  /* 0x0000000000017941 */ /* 0x000fea0003800000 */
.L_x_17:
[----:B------:R1:W-:Y:S02]  /*0870*/  @!P2 STS [UR20+0x20], R9 ;  /* 0x00002009ff00a988 */ /* 0x0003e40008000814 */
.L_x_19:
[----:B------:R-:W-:Y:S05]  /*0880*/  BSYNC B2 ;  /* 0x0000000000027941 */ /* 0x000fea0003800000 */
.L_x_16:
[----:B------:R-:W-:Y:S05]  /*0890*/  WARPSYNC.ALL ;  /* 0x0000000000007948 */ /* 0x000fea0003800000 */
[----:B------:R-:W2:Y:S01]  /*08a0*/  LDC R5, c[0x0][0x22c] ;  /* 0x00008b00ff057b82 */ /* 0x000ea20000000800 */
[----:B------:R-:W-:Y:S01]  /*08b0*/  BSSY B2, `(.L_x_20) ;  /* 0x0000010000027945 */ /* 0x000fe20003800000 */
[----:B--2---:R-:W-:-:S05]  /*08c0*/  VIADD R5, R5, 0xffffffff ;  /* 0xffffffff05057836 */ /* 0x004fca0000000000 */
[----:B------:R2:W-:Y:S01]  /*08d0*/  @!P2 STS [UR20+0x24], R5 ;  /* 0x00002405ff00a988 */ /* 0x0005e20008000814 */
[----:B------:R-:W-:Y:S05]  /*08e0*/  @P2 BRA `(.L_x_21) ;  /* 0x0000000000302947 */ /* 0x000fea0003800000 */
[----:B------:R-:W2:Y:S01]  /*08f0*/  LDS R3, [UR20+0x34] ;  /* 0x00003414ff037984 */ /* 0x000ea20008000800 */
[----:B------:R-:W2:Y:S03]  /*0900*/  LDC.64 R10, c[0x0][0x240] ;  /* 0x00009000ff0a7b82 */ /* 0x000ea60000000a00 */
[----:B-1-34-:R-:W1:Y:S01]  /*0910*/  LDS R2, [UR20+0x1c] ;  /* 0x00001c14ff027984 */ /* 0x01ae620008000800 */
[C---:B--2---:R-:W-:Y:S01]  /*0920*/  SHF.L.U64.HI R8, R10.reuse, 0x1, R11 ;  /* 0x000000010a087819 */ /* 0x044fe2000001020b */
[----:B------:R-:W-:-:S03]  /*0930*/  IMAD.SHL.U32 R7, R10, 0x2, RZ ;  /* 0x000000020a077824 */ /* 0x000fc600078e00ff */
[--C-:B------:R-:W-:Y:S02]  /*0940*/  SHF.R.U32.HI R9, RZ, 0x4, R8.reuse ;  /* 0x00000004ff097819 */ /* 0x100fe40000011608 */
[----:B------:R-:W-:-:S05]  /*0950*/  SHF.R.U64 R7, R7, 0x4, R8 ;  /* 0x0000000407077819 */ /* 0x000fca0000001208 */
[----:B------:R2:W-:Y:S01]  /*0960*/  STS [UR20+0xc], R7 ;  /* 0x00000c07ff007988 */ /* 0x0005e20008000814 */
[----:B------:R-:W-:Y:S02]  /*0970*/  LOP3.LUT R3, R3, 0x7, RZ, 0xb8, !PT ;  /* 0x0000000703037812 */ /* 0x000fe400078eb8ff */
[----:B-1----:R-:W-:-:S03]  /*0980*/  LOP3.LUT R2, R2, 0xf, R9, 0xb8, !PT ;  /* 0x0000000f02027812 */ /* 0x002fc600078eb809 */
[----:B------:R2:W-:Y:S04]  /*0990*/  STS [UR20+0x34], R3 ;  /* 0x00003403ff007988 */ /* 0x0005e80008000814 */
[----:B------:R2:W-:Y:S02]  /*09a0*/  STS [UR20+0x1c], R2 ;  /* 0x00001c02ff007988 */ /* 0x0005e40008000814 */
.L_x_21:
[----:B------:R-:W-:Y:S05]  /*09b0*/  BSYNC B2 ;  /* 0x0000000000027941 */ /* 0x000fea0003800000 */
.L_x_20:
[----:B------:R-:W-:Y:S04]  /*09c0*/  BSSY B3, `(.L_x_22) ;  /* 0x000001a000037945 */ /* 0x000fe80003800000 */
[----:B------:R-:W-:Y:S04]  /*09d0*/  BSSY B2, `(.L_x_23) ;  /* 0x0000015000027945 */ /* 0x000fe80003800000 */
[----:B------:R-:W-:Y:S05]  /*09e0*/  @P2 BRA `(.L_x_24) ;  /* 0x0000000000202947 */ /* 0x000fea0003800000 */
[----:B-1234-:R-:W1:Y:S02]  /*09f0*/  LDS R2, [UR20+0x34] ;  /* 0x00003414ff027984 */ /* 0x01ee640008000800 */
[----:B-1----:R-:W-:-:S05]  /*0a00*/  LOP3.LUT R2, R2, 0x38, RZ, 0xb8, !PT ;  /* 0x0000003802027812 */ /* 0x002fca00078eb8ff */
[----:B------:R1:W-:Y:S01]  /*0a10*/  STS [UR20+0x34], R2 ;  /* 0x00003402ff007988 */ /* 0x0003e20008000814 */
[----:B------:R-:W-:Y:S05]  /*0a20*/  @P2 BRA `(.L_x_25) ;  /* 0x0000000000202947 */ /* 0x000fea0003800000 */
[----:B-1----:R-:W1:Y:S01]  /*0a30*/  LDS R2, [UR20+0x8] ;  /* 0x00000814ff027984 */ /* 0x002e620008000800 */
[----:B------:R-:W-:-:S05]  /*0a40*/  IMAD.MOV.U32 R3, RZ, RZ, 0x780 ;  /* 0x00000780ff037424 */ /* 0x000fca00078e00ff */
[----:B-1----:R-:W-:-:S05]  /*0a50*/  LOP3.LUT R2, R2, 0x500, R3, 0xd8, !PT ;  /* 0x0000050002027812 */ /* 0x002fca00078ed803 */
[----:B------:R1:W-:Y:S02]  /*0a60*/  STS [UR20+0x8], R2 ;  /* 0x00000802ff007988 */ /* 0x0003e40008000814 */
.L_x_24:
[----:B------:R-:W-:Y:S05]  /*0a70*/  @P2 BRA `(.L_x_26) ;  /* 0x0000000000282947 */ /* 0x000fea0003800000 */
[----:B-1234-:R-:W1:Y:S02]  /*0a80*/  LDS R2, [UR20+0x8] ;  /* 0x00000814ff027984 */ /* 0x01ee640008000800 */
[----:B-1----:R-:W-:-:S05]  /*0a90*/  LOP3.LUT R2, R2, 0x1800, RZ, 0xb8, !PT ;  /* 0x0000180002027812 */ /* 0x002fca00078eb8ff */
[----:B------:R2:W-:Y:S02]  /*0aa0*/  STS [UR20+0x8], R2 ;  /* 0x00000802ff007988 */ /* 0x0005e40008000814 */
.L_x_25:
[----:B------:R-:W-:Y:S05]  /*0ab0*/  @P2 BREAK B2 ;  /* 0x0000000000022942 */ /* 0x000fea0003800000 */
[----:B------:R-:W-:Y:S05]  /*0ac0*/  @P2 BRA `(.L_x_27) ;  /* 0x0000000000242947 */ /* 0x000fea0003800000 */
[----:B-12---:R-:W1:Y:S01]  /*0ad0*/  LDS R2, [UR20+0x8] ;  /* 0x00000814ff027984 */ /* 0x006e620008000800 */
[----:B------:R-:W-:-:S05]  /*0ae0*/  IMAD.MOV.U32 R3, RZ, RZ, 0x6000 ;  /* 0x00006000ff037424 */ /* 0x000fca00078e00ff */
[----:B-1----:R-:W-:-:S04]  /*0af0*/  LOP3.LUT R2, R2, 0x4000, R3, 0xd8, !PT ;  /* 0x0000400002027812 */ /* 0x002fc800078ed803 */
[----:B------:R-:W-:-:S05]  /*0b00*/  LOP3.LUT R2, R2, 0x400000, RZ, 0xb8, !PT ;  /* 0x0040000002027812 */ /* 0x000fca00078eb8ff */
[----:B------:R1:W-:Y:S02]  /*0b10*/  STS [UR20+0x8], R2 ;  /* 0x00000802ff007988 */ /* 0x0003e40008000814 */
.L_x_26:
[----:B------:R-:W-:Y:S05]  /*0b20*/  BSYNC B2 ;  /* 0x0000000000027941 */ /* 0x000fea0003800000 */
.L_x_23:
[----:B-1234-:R-:W1:Y:S02]  /*0b30*/  @!P2 LDS R2, [UR20+0x8] ;  /* 0x00000814ff02a984 */ /* 0x01ee640008000800 */
[----:B-1----:R-:W-:-:S05]  /*0b40*/  @!P2 LOP3.LUT R2, R2, 0x8000, RZ, 0xb8, !PT ;  /* 0x000080000202a812 */ /* 0x002fca00078eb8ff */
[----:B------:R3:W-:Y:S02]  /*0b50*/  @!P2 STS [UR20+0x8], R2 ;  /* 0x00000802ff00a988 */ /* 0x0007e40008000814 */
.L_x_27:
[----:B------:R-:W-:Y:S05]  /*0b60*/  BSYNC B3 ;  /* 0x0000000000037941 */ /* 0x000fea0003800000 */
.L_x_22:
[----:B------:R-:W-:Y:S05]  /*0b70*/  WARPSYNC.ALL ;  /* 0x0000000000007948 */ /* 0x000fea0003800000 */
[----:B------:R-:W-:-:S04]  /*0b80*/  UIADD3 UR25, UR5, 0x80, URZ ;  /* 0x0000008005197890 */ /* 0x000fc8000fffe03f */
[----:B------:R-:W-:-:S04]  /*0b90*/  UIADD3 UR24, UP0, UR25, UR26, URZ ;  /* 0x0000001a19187290 */ /* 0x000fc8000ff1e03f */
[----:B------:R-:W-:Y:S01]  /*0ba0*/  ULEA.HI.X.SX32 UR25, UR25, UR27, 0x1, UP0 ;  /* 0x0000001b19197291 */ /* 0x000fe200080f0e3f */
[----:B------:R-:W-:Y:S11]  /*0bb0*/  @P0 BRA `(.L_x_28) ;  /* 0x0000000000280947 */ /* 0x000ff60003800000 */
[----:B-123--:R-:W1:Y:S01]  /*0bc0*/  S2R R2, SR_LANEID ;  /* 0x0000000000027919 */ /* 0x00ee620000000000 */
[----:B------:R-:W-:Y:S05]  /*0bd0*/  WARPSYNC.ALL ;  /* 0x0000000000007948 */ /* 0x000fea0003800000 */
[----:B-1----:R-:W-:-:S05]  /*0be0*/  IMAD.SHL.U32 R8, R2, 0x4, RZ ;  /* 0x0000000402087824 */ /* 0x002fca00078e00ff */
[----:B------:R-:W1:Y:S01]  /*0bf0*/  LDS R7, [R8+UR20] ;  /* 0x0000001408077984 */ /* 0x000e620008000800 */
[----:B------:R-:W-:-:S05]  /*0c00*/  IADD3 R2, P1, R8, UR24, RZ ;  /* 0x0000001808027c10 */ /* 0x000fca000ff3e0ff */
[----:B------:R-:W-:-:S05]  /*0c10*/  IMAD.X R3, RZ, RZ, UR25, P1 ;  /* 0x00000019ff037e24 */ /* 0x000fca00088e06ff */
[----:B-1----:R4:W2:Y:S01]  /*0c20*/  ATOMG.E.EXCH.STRONG.GPU PT, RZ, [R2], R7 ;  /* 0x0000000702ff73a8 */ /* 0x0028a200041ee100 */
[----:B------:R-:W-:-:S04]  /*0c30*/  DEPBAR {5,4,3,2,1,0} ;  /* 0x0000003f0000791a */ /* 0x000fc80000000000 */
[----:B------:R4:W-:Y:S01]  /*0c40*/  UTMACCTL.IV [UR24] ;  /* 0x00000000180079b9 */ /* 0x0009e20008000000 */
[----:B------:R-:W-:Y:S01]  /*0c50*/  NOP ;  /* 0x0000000000007918 */ /* 0x000fe20000000000 */
.L_x_28:
[----:B------:R-:W-:Y:S05]  /*0c60*/  @P0 BRA `(.L_x_29) ;  /* 0x00000000000c0947 */ /* 0x000fea0003800000 */
[----:B------:R0:W-:Y:S01]  /*0c70*/  UTMACMDFLUSH ;  /* 0x00000000000079b7 */ /* 0x0001e20000000000 */
[----:B------:R-:W-:Y:S05]  /*0c80*/  @P0 BRA `(.L_x_29) ;  /* 0x0000000000040947 */ /* 0x000fea0003800000 */
[----:B------:R-:W-:-:S04]  /*0c90*/  DEPBAR.LE SB0, 0x0 ;  /* 0x000080000000791a */ /* 0x000fc80000000000 */
.L_x_29:
[----:B------:R-:W-:Y:S05]  /*0ca0*/  WARPSYNC.ALL ;  /* 0x0000000000007948 */ /* 0x000fea0003800000 */
[----:B--2---:R-:W-:Y:S06]  /*0cb0*/  BAR.SYNC.DEFER_BLOCKING 0x0 ;  /* 0x0000000000007b1d */ /* 0x004fec0000010000 */
[----:B------:R-:W-:Y:S02]  /*0cc0*/  BSSY B3, `(.L_x_30) ;  /* 0x000000b000037945 */ /* 0x000fe40003800000 */
[----:B------:R-:W-:Y:S06]  /*0cd0*/  BAR.SYNC.DEFER_BLOCKING 0x0 ;  /* 0x0000000000007b1d */ /* 0x000fec0000010000 */
[----:B------:R2:W-:Y:S01]  /*0ce0*/  @!P0 STS [R12], RZ ;  /* 0x000000ff0c008388 */ /* 0x0005e20000000800 */
[----:B------:R-:W-:Y:S01]  /*0cf0*/  NOP ;  /* 0x0000000000007918 */ /* 0x000fe20000000000 */
[----:B------:R-:W-:Y:S05]  /*0d00*/  @P2 BRA `(.L_x_31) ;  /* 0x0000000000182947 */ /* 0x000fea0003800000 */
[----:B-1-34-:R-:W1:Y:S01]  /*0d10*/  LDS R2, [UR20+0x8] ;  /* 0x00000814ff027984 */ /* 0x01ae620008000800 */
[----:B------:R-:W3:Y:S01]  /*0d20*/  LDC.64 R8, c[0x0][0x220] ;  /* 0x00008800ff087b82 */ /* 0x000ee20000000a00 */
[----:B------:R-:W-:Y:S02]  /*0d30*/  IMAD.MOV.U32 R3, RZ, RZ, 0x70 ;  /* 0x00000070ff037424 */ /* 0x000fe400078e00ff */
[----:B---3--:R3:W-:Y:S03]  /*0d40*/  STS.64 [UR20], R8 ;  /* 0x00000008ff007988 */ /* 0x0087e60008000a14 */
[----:B-1----:R-:W-:-:S05]  /*0d50*/  LOP3.LUT R2, R2, 0x10, R3, 0xd8, !PT ;  /* 0x0000001002027812 */ /* 0x002fca00078ed803 */
[----:B------:R3:W-:Y:S02]  /*0d60*/  STS [UR20+0x8], R2 ;  /* 0x00000802ff007988 */ /* 0x0007e40008000814 */
.L_x_31:
[----:B----4-:R-:W-:Y:S05]  /*0d70*/  BSYNC B3 ;  /* 0x0000000000037941 */ /* 0x010fea0003800000 */
.L_x_30:
[----:B------:R-:W-:Y:S04]  /*0d80*/  BSSY B4, `(.L_x_32) ;  /* 0x0000011000047945 */ /* 0x000fe80003800000 */
[----:B------:R-:W-:Y:S04]  /*0d90*/  BSSY B3, `(.L_x_33) ;  /* 0x000000e000037945 */ /* 0x000fe80003800000 */
[----:B------:R-:W-:Y:S05]  /*0da0*/  @P2 BRA `(.L_x_34) ;  /* 0x0000000000242947 */ /* 0x000fea0003800000 */
[----:B-1-3--:R-:W1:Y:S01]  /*0db0*/  LDS R2, [UR20+0x34] ;  /* 0x00003414ff027984 */ /* 0x00ae620008000800 */
[----:B------:R-:W-:-:S05]  /*0dc0*/  IMAD.MOV.U32 R3, RZ, RZ, 0x3f000000 ;  /* 0x3f000000ff037424 */ /* 0x000fca00078e00ff */
[----:B-1----:R-:W-:-:S05]  /*0dd0*/  LOP3.LUT R2, R2, 0xff000000, R3, 0xb8, !PT ;  /* 0xff00000002027812 */ /* 0x002fca00078eb803 */
[----:B------:R1:W-:Y:S01]  /*0de0*/  STS [UR20+0x34], R2 ;  /* 0x00003402ff007988 */ /* 0x0003e20008000814 */
[----:B------:R-:W-:Y:S05]  /*0df0*/  @P2 BRA `(.L_x_35) ;  /* 0x00000000001c2947 */ /* 0x000fea0003800000 */
[----:B-1----:R-:W1:Y:S01]  /*0e00*/  LDS R2, [UR20+0x38] ;  /* 0x00003814ff027984 */ /* 0x002e620008000800 */
[----:B------:R-:W-:-:S05]  /*0e10*/  IMAD.MOV.U32 R3, RZ, RZ, 0x7f ;  /* 0x0000007fff037424 */ /* 0x000fca00078e00ff */
[----:B-1----:R-:W-:-:S05]  /*0e20*/  LOP3.LUT R2, R2, 0xff, R3, 0xb8, !PT ;  /* 0x000000ff02027812 */ /* 0x002fca00078eb803 */
[----:B------:R4:W-:Y:S02]  /*0e30*/  STS [UR20+0x38], R2 ;  /* 0x00003802ff007988 */ /* 0x0009e40008000814 */
.L_x_34:
[----:B------:R-:W-:Y:S05]  /*0e40*/  @P2 BREAK B3 ;  /* 0x0000000000032942 */ /* 0x000fea0003800000 */
[----:B------:R-:W-:Y:S05]  /*0e50*/  @P2 BRA `(.L_x_36) ;  /* 0x00000000000c2947 */ /* 0x000fea0003800000 */
[----:B------:R1:W-:Y:S02]  /*0e60*/  STS [UR20+0x20], R5 ;  /* 0x00002005ff007988 */ /* 0x0003e40008000814 */
.L_x_35:
[----:B------:R-:W-:Y:S05]  /*0e70*/  BSYNC B3 ;  /* 0x0000000000037941 */ /* 0x000fea0003800000 */
.L_x_33:
[----:B------:R1:W-:Y:S02]  /*0e80*/  @!P2 STS [UR20+0x24], R4 ;  /* 0x00002404ff00a988 */ /* 0x0003e40008000814 */
.L_x_36:
[----:B------:R-:W-:Y:S05]  /*0e90*/  BSYNC B4 ;  /* 0x0000000000047941 */ /* 0x000fea0003800000 */
.L_x_32:
[----:B------:R-:W-:Y:S05]  /*0ea0*/  WARPSYNC.ALL ;  /* 0x0000000000007948 */ /* 0x000fea0003800000 */
[----:B------:R-:W-:Y:S04]  /*0eb0*/  BSSY B4, `(.L_x_37) ;  /* 0x000000e000047945 */ /* 0x000fe80003800000 */
[----:B------:R-:W-:Y:S05]  /*0ec0*/  @P2 BRA `(.L_x_38) ;  /* 0x0000000000302947 */ /* 0x000fea0003800000 */
[----:B------:R-:W5:Y:S01]  /*0ed0*/  LDS R3, [UR20+0x34] ;  /* 0x00003414ff037984 */ /* 0x000f620008000800 */
[----:B-1----:R-:W1:Y:S03]  /*0ee0*/  LDC.64 R4, c[0x0][0x248] ;  /* 0x00009200ff047b82 */ /* 0x002e660000000a00 */
[----:B---34-:R-:W3:Y:S01]  /*0ef0*/  LDS R2, [UR20+0x1c] ;  /* 0x00001c14ff027984 */ /* 0x018ee20008000800 */
[C---:B-1----:R-:W-:Y:S01]  /*0f00*/  SHF.L.U64.HI R5, R4.reuse, 0x1, R5 ;  /* 0x0000000104057819 */ /* 0x042fe20000010205 */
[----:B------:R-:W-:-:S03]  /*0f10*/  IMAD.SHL.U32 R4, R4, 0x2, RZ ;  /* 0x0000000204047824 */ /* 0x000fc600078e00ff */
[--C-:B------:R-:W-:Y:S02]  /*0f20*/  SHF.R.U32.HI R7, RZ, 0x4, R5.reuse ;  /* 0x00000004ff077819 */ /* 0x100fe40000011605 */
[----:B------:R-:W-:-:S05]  /*0f30*/  SHF.R.U64 R4, R4, 0x4, R5 ;  /* 0x0000000404047819 */ /* 0x000fca0000001205 */
[----:B------:R1:W-:Y:S01]  /*0f40*/  STS [UR20+0xc], R4 ;  /* 0x00000c04ff007988 */ /* 0x0003e20008000814 */
[----:B-----5:R-:W-:Y:S02]  /*0f50*/  LOP3.LUT R3, R3, 0x7, RZ, 0xb8, !PT ;  /* 0x0000000703037812 */ /* 0x020fe400078eb8ff */
[----:B---3--:R-:W-:-:S03]  /*0f60*/  LOP3.LUT R2, R2, 0xf, R7, 0xb8, !PT ;  /* 0x0000000f02027812 */ /* 0x008fc600078eb807 */
[----:B------:R1:W-:Y:S04]  /*0f70*/  STS [UR20+0x34], R3 ;  /* 0x00003403ff007988 */ /* 0x0003e80008000814 */
[----:B------:R1:W-:Y:S02]  /*0f80*/  STS [UR20+0x1c], R2 ;  /* 0x00001c02ff007988 */ /* 0x0003e40008000814 */
.L_x_38:
[----:B------:R-:W-:Y:S05]  /*0f90*/  BSYNC B4 ;  /* 0x0000000000047941 */ /* 0x000fea0003800000 */
.L_x_37:
        /* <DEDUP_REMOVED lines=11> */
.L_x_41:
[----:B------:R-:W-:Y:S05]  /*1050*/  @P2 BRA `(.L_x_43) ;  /* 0x0000000000282947 */ /* 0x000fea0003800000 */
[----:B-1-34-:R-:W1:Y:S02]  /*1060*/  LDS R2, [UR20+0x8] ;  /* 0x00000814ff027984 */ /* 0x01ae640008000800 */
[----:B-1----:R-:W-:-:S05]  /*1070*/  LOP3.LUT R2, R2, 0x1800, RZ, 0xb8, !PT ;  /* 0x0000180002027812 */ /* 0x002fca00078eb8ff */
[----:B------:R3:W-:Y:S02]  /*1080*/  STS [UR20+0x8], R2 ;  /* 0x00000802ff007988 */ /* 0x0007e40008000814 */
.L_x_42:
[----:B------:R-:W-:Y:S05]  /*1090*/  @P2 BREAK B5 ;  /* 0x0000000000052942 */ /* 0x000fea0003800000 */
[----:B------:R-:W-:Y:S05]  /*10a0*/  @P2 BRA `(.L_x_44) ;  /* 0x0000000000242947 */ /* 0x000fea0003800000 */
[----:B-1-3--:R-:W1:Y:S01]  /*10b0*/  LDS R2, [UR20+0x8] ;  /* 0x00000814ff027984 */ /* 0x00ae620008000800 */
[----:B------:R-:W-:-:S05]  /*10c0*/  IMAD.MOV.U32 R3, RZ, RZ, 0x6000 ;  /* 0x00006000ff037424 */ /* 0x000fca00078e00ff */
[----:B-1----:R-:W-:-:S04]  /*10d0*/  LOP3.LUT R2, R2, 0x6000, R3, 0xd8, !PT ;  /* 0x0000600002027812 */ /* 0x002fc800078ed803 */
[----:B------:R-:W-:-:S05]  /*10e0*/  LOP3.LUT R2, R2, 0x400000, RZ, 0xb8, !PT ;  /* 0x0040000002027812 */ /* 0x000fca00078eb8ff */
[----:B------:R1:W-:Y:S02]  /*10f0*/  STS [UR20+0x8], R2 ;  /* 0x00000802ff007988 */ /* 0x0003e40008000814 */
.L_x_43:
[----:B------:R-:W-:Y:S05]  /*1100*/  BSYNC B5 ;  /* 0x0000000000057941 */ /* 0x000fea0003800000 */
.L_x_40:
[----:B-1-34-:R-:W1:Y:S02]  /*1110*/  @!P2 LDS R2, [UR20+0x8] ;  /* 0x00000814ff02a984 */ /* 0x01ae640008000800 */
[----:B-1----:R-:W-:-:S05]  /*1120*/  @!P2 LOP3.LUT R2, R2, 0x8000, RZ, 0xb8, !PT ;  /* 0x000080000202a812 */ /* 0x002fca00078eb8ff */
[----:B------:R4:W-:Y:S02]  /*1130*/  @!P2 STS [UR20+0x8], R2 ;  /* 0x00000802ff00a988 */ /* 0x0009e40008000814 */
.L_x_44:
[----:B------:R-:W-:Y:S05]  /*1140*/  BSYNC B4 ;  /* 0x0000000000047941 */ /* 0x000fea0003800000 */
.L_x_39:
[----:B------:R-:W-:Y:S05]  /*1150*/  WARPSYNC.ALL ;  /* 0x0000000000007948 */ /* 0x000fea0003800000 */
[----:B------:R-:W-:Y:S01]  /*1160*/  UIADD3 UR5, UR5, 0x100, URZ ;  /* 0x0000010005057890 */ /* 0x000fe2000fffe03f */
[----:B------:R-:W-:Y:S01]  /*1170*/  ISETP.GE.AND P1, PT, R13, 0x1, PT ;  /* 0x000000010d00780c */ /* 0x000fe20003f26270 */
[----:B------:R-:W-:Y:S01]  /*1180*/  IMAD.MOV.U32 R24, RZ, RZ, RZ ;  /* 0x000000ffff187224 */ /* 0x000fe200078e00ff */
[----:B------:R-:W-:Y:S01]  /*1190*/  SHF.R.U32.HI R7, RZ, 0x5, R0 ;  /* 0x00000005ff077819 */ /* 0x000fe20000011600 */
[----:B------:R-:W-:-:S04]  /*11a0*/  UIADD3 UR26, UP0, UR5, UR26, URZ ;  /* 0x0000001a051a7290 */ /* 0x000fc8000ff1e03f */
[----:B------:R-:W-:Y:S01]  /*11b0*/  ULEA.HI.X.SX32 UR27, UR5, UR27, 0x1, UP0 ;  /* 0x0000001b051b7291 */ /* 0x000fe200080f0e3f */
[----:B------:R-:W-:Y:S11]  /*11c0*/  @P0 BRA `(.L_x_45) ;  /* 0x0000000000280947 */ /* 0x000ff60003800000 */
[----:B-1-34-:R-:W1:Y:S01]  /*11d0*/  S2R R2, SR_LANEID ;  /* 0x0000000000027919 */ /* 0x01ae620000000000 */
[----:B------:R-:W-:Y:S05]  /*11e0*/  WARPSYNC.ALL ;  /* 0x0000000000007948 */ /* 0x000fea0003800000 */
[----:B-1----:R-:W-:-:S05]  /*11f0*/  IMAD.SHL.U32 R4, R2, 0x4, RZ ;  /* 0x0000000402047824 */ /* 0x002fca00078e00ff */
[----:B------:R-:W1:Y:S01]  /*1200*/  LDS R5, [R4+UR20] ;  /* 0x0000001404057984 */ /* 0x000e620008000800 */
[----:B------:R-:W-:-:S05]  /*1210*/  IADD3 R2, P3, R4, UR26, RZ ;  /* 0x0000001a04027c10 */ /* 0x000fca000ff7e0ff */
[----:B------:R-:W-:-:S05]  /*1220*/  IMAD.X R3, RZ, RZ, UR27, P3 ;  /* 0x0000001bff037e24 */ /* 0x000fca00098e06ff */
[----:B-1----:R1:W3:Y:S01]  /*1230*/  ATOMG.E.EXCH.STRONG.GPU PT, RZ, [R2], R5 ;  /* 0x0000000502ff73a8 */ /* 0x0022e200041ee100 */
[----:B------:R-:W-:-:S04]  /*1240*/  DEPBAR {5,4,3,2,1,0} ;  /* 0x0000003f0000791a */ /* 0x000fc80000000000 */
[----:B------:R1:W-:Y:S01]  /*1250*/  UTMACCTL.IV [UR26] ;  /* 0x000000001a0079b9 */ /* 0x0003e20008000000 */
[----:B------:R-:W-:Y:S01]  /*1260*/  NOP ;  /* 0x0000000000007918 */ /* 0x000fe20000000000 */
.L_x_45:
[----:B------:R-:W-:Y:S05]  /*1270*/  @P0 BRA `(.L_x_46) ;  /* 0x00000000000c0947 */ /* 0x000fea0003800000 */
[----:B------:R0:W-:Y:S01]  /*1280*/  UTMACMDFLUSH ;  /* 0x00000000000079b7 */ /* 0x0001e20000000000 */
[----:B------:R-:W-:Y:S05]  /*1290*/  @P0 BRA `(.L_x_46) ;  /* 0x0000000000040947 */ /* 0x000fea0003800000 */
[----:B------:R-:W-:-:S04]  /*12a0*/  DEPBAR.LE SB0, 0x0 ;  /* 0x000080000000791a */ /* 0x000fc80000000000 */
.L_x_46:
[----:B------:R-:W-:Y:S05]  /*12b0*/  WARPSYNC.ALL ;  /* 0x0000000000007948 */ /* 0x000fea0003800000 */
[----:B---3--:R-:W-:Y:S01]  /*12c0*/  BAR.SYNC.DEFER_BLOCKING 0x0 ;  /* 0x0000000000007b1d */ /* 0x008fe20000010000 */
[----:B------:R-:W-:Y:S01]  /*12d0*/  R2UR UR21, R7 ;  /* 0x00000000071572ca */ /* 0x000fe200000e0000 */
[----:B------:R-:W-:Y:S01]  /*12e0*/  USHF.L.U32 UR15, UR29, 0x7, URZ ;  /* 0x000000071d0f7899 */ /* 0x000fe2000800063f */
[----:B------:R-:W-:Y:S01]  /*12f0*/  IMAD.MOV.U32 R25, RZ, RZ, RZ ;  /* 0x000000ffff197224 */ /* 0x000fe200078e00ff */
[----:B------:R-:W-:Y:S02]  /*1300*/  CS2R R26, SRZ ;  /* 0x00000000001a7805 */ /* 0x000fe4000001ff00 */
[----:B------:R-:W-:Y:S01]  /*1310*/  CS2R R28, SRZ ;  /* 0x00000000001c7805 */ /* 0x000fe2000001ff00 */
[----:B------:R-:W-:Y:S01]  /*1320*/  VOTEU.ALL UP0, P2 ;  /* 0x00000000003f7886 */ /* 0x000fe20001000000 */
[----:B------:R-:W-:Y:S01]  /*1330*/  UMOV UR6, 0x1 ;  /* 0x0000000100067882 */ /* 0x000fe20000000000 */
[----:B------:R-:W-:Y:S01]  /*1340*/  VOTEU.ALL UP1, P2 ;  /* 0x00000000003f7886 */ /* 0x000fe20001020000 */
[----:B------:R-:W-:Y:S01]  /*1350*/  VOTEU.ALL UP2, P2 ;  /* 0x00000000003f7886 */ /* 0x000fe20001040000 */
[----:B------:R-:W-:Y:S01]  /*1360*/  VOTEU.ALL UP3, P2 ;  /* 0x00000000003f7886 */ /* 0x000fe20001060000 */
[----:B------:R-:W-:-:S04]  /*1370*/  @!UP0 UIADD3 UR8, -UR6, 0x100000, URZ ;  /* 0x0010000006088890 */ /* 0x000fc8000fffe13f */
[----:B------:R-:W-:Y:S02]  /*1380*/  @!UP0 USHF.L.U32 UR9, UR8, 0xb, URZ ;  /* 0x0000000b08098899 */ /* 0x000fe4000800063f */
[----:B------:R-:W-:Y:S01]  /*1390*/  @!UP0 USHF.L.U32 UR8, UR8, 0x1, URZ ;  /* 0x0000000108088899 */ /* 0x000fe2000800063f */
[----:B------:R-:W-:Y:S01]  /*13a0*/  CS2R R30, SRZ ;  /* 0x00000000001e7805 */ /* 0x000fe2000001ff00 */
        /* <DEDUP_REMOVED lines=12> */
[----:B------:R-:W-:Y:S01]  /*1470*/  VOTEU.ALL UP0, P2 ;  /* 0x00000000003f7886 */ /* 0x000fe20001000000 */
[----:B------:R-:W-:Y:S02]  /*1480*/  CS2R R38, SRZ ;  /* 0x0000000000267805 */ /* 0x000fe4000001ff00 */
[----:B------:R-:W-:Y:S02]  /*1490*/  CS2R R40, SRZ ;  /* 0x0000000000287805 */ /* 0x000fe4000001ff00 */
[----:B------:R-:W-:Y:S02]  /*14a0*/  CS2R R42, SRZ ;  /* 0x00000000002a7805 */ /* 0x000fe4000001ff00 */
[----:B------:R-:W-:Y:S01]  /*14b0*/  CS2R R44, SRZ ;  /* 0x00000000002c7805 */ /* 0x000fe2000001ff00 */
[----:B------:R-:W3:Y:S02]  /*14c0*/  FENCE.VIEW.ASYNC.S ;  /* 0x00000000000073c6 */ /* 0x000ee40000000000 */
[----:B---3--:R-:W3:Y:S02]  /*14d0*/  @!UP0 SYNCS.EXCH.64 URZ, [UR20+0x10000], UR8 ;  /* 0x01000008143f85b2 */ /* 0x008ee40008000100 */
[----:B---3--:R-:W-:Y:S01]  /*14e0*/  BAR.SYNC.DEFER_BLOCKING 0x0 ;  /* 0x0000000000007b1d */ /* 0x008fe20000010000 */
[----:B------:R-:W-:-:S02]  /*14f0*/  CS2R R46, SRZ ;  /* 0x00000000002e7805 */ /* 0x000fc4000001ff00 */
[----:B------:R-:W-:Y:S02]  /*1500*/  CS2R R48, SRZ ;  /* 0x0000000000307805 */ /* 0x000fe4000001ff00 */
[----:B------:R-:W-:Y:S02]  /*1510*/  CS2R R50, SRZ ;  /* 0x0000000000327805 */ /* 0x000fe4000001ff00 */
[----:B------:R-:W-:Y:S02]  /*1520*/  CS2R R52, SRZ ;  /* 0x0000000000347805 */ /* 0x000fe4000001ff00 */
[----:B------:R-:W-:Y:S02]  /*1530*/  CS2R R54, SRZ ;  /* 0x0000000000367805 */ /* 0x000fe4000001ff00 */
[----:B------:R-:W-:Y:S02]  /*1540*/  CS2R R56, SRZ ;  /* 0x0000000000387805 */ /* 0x000fe4000001ff00 */
        /* <DEDUP_REMOVED lines=14> */
[----:B------:R-:W-:Y:S01]  /*1630*/  CS2R R86, SRZ ;  /* 0x0000000000567805 */ /* 0x000fe2000001ff00 */
[----:B------:R3:W4:Y:S02]  /*1640*/  @!UP1 SYNCS.EXCH.64 URZ, [UR20+0x10008], UR10 ;  /* 0x0100080a143f95b2 */ /* 0x0007240008000100 */
[----:B----4-:R-:W-:Y:S01]  /*1650*/  BAR.SYNC.DEFER_BLOCKING 0x0 ;  /* 0x0000000000007b1d */ /* 0x010fe20000010000 */
[----:B---3--:R-:W-:-:S05]  /*1660*/  USHF.L.U32 UR11, UR28, 0x7, URZ ;  /* 0x000000071c0b7899 */ /* 0x008fca000800063f */
[----:B------:R3:W4:Y:S02]  /*1670*/  @!UP2 SYNCS.EXCH.64 URZ, [UR20+0x10010], UR12 ;  /* 0x0100100c143fa5b2 */ /* 0x0007240008000100 */
[----:B----4-:R-:W-:Y:S06]  /*1680*/  BAR.SYNC.DEFER_BLOCKING 0x0 ;  /* 0x0000000000007b1d */ /* 0x010fec0000010000 */
[----:B------:R3:W4:Y:S01]  /*1690*/  @!UP3 SYNCS.EXCH.64 URZ, [UR20+0x10018], UR6 ;  /* 0x01001806143fb5b2 */ /* 0x0007220008000100 */
[----:B------:R-:W-:Y:S05]  /*16a0*/  @!P1 BRA `(.L_x_47) ;  /* 0x00000004007c9947 */ /* 0x000fea0003800000 */
        /* <DEDUP_REMOVED lines=32> */
[----:B------:R-:W-:Y:S01]  /*18b0*/  UMOV UR5, URZ ;  /* 0x0000003f00057c82 */ /* 0x000fe20008000000 */
[----:B------:R-:W-:-:S05]  /*18c0*/  UMOV UR14, URZ ;  /* 0x0000003f000e7c82 */ /* 0x000fca0008000000 */
.L_x_49:
[----:B----4-:R-:W-:Y:S01]  /*18d0*/  BAR.SYNC.DEFER_BLOCKING 0x0 ;  /* 0x0000000000007b1d */ /* 0x010fe20000010000 */
[----:B------:R-:W-:Y:S01]  /*18e0*/  ULEA UR18, UR5, UR20, 0x3 ;  /* 0x0000001405127291 */ /* 0x000fe2000f8e183f */
[----:B-1----:R-:W-:Y:S01]  /*18f0*/  @!P2 IMAD.MOV.U32 R2, RZ, RZ, 0x4000 ;  /* 0x00004000ff02a424 */ /* 0x002fe200078e00ff */
[----:B------:R-:W-:Y:S01]  /*1900*/  ELECT P0, URZ, PT ;  /* 0x00000000003f782f */ /* 0x000fe20003800000 */
[----:B---3--:R-:W-:-:S03]  /*1910*/  ULEA UR12, UR5, UR20, 0xd ;  /* 0x00000014050c7291 */ /* 0x008fc6000f8e683f */
[----:B------:R-:W-:Y:S02]  /*1920*/  ISETP.LT.U32.AND P0, PT, R6, 0x20, P0 ;  /* 0x000000200600780c */ /* 0x000fe40000701070 */
[----:B------:R-:W-:Y:S01]  /*1930*/  ELECT P1, URZ, PT ;  /* 0x00000000003f782f */ /* 0x000fe20003820000 */
[----:B------:R-:W-:-:S03]  /*1940*/  UIADD3 UR8, UR12, 0x8000, URZ ;  /* 0x000080000c087890 */ /* 0x000fc6000fffe03f */
[----:B------:R-:W-:Y:S01]  /*1950*/  ISETP.LT.U32.AND P1, PT, R6, 0x20, P1 ;  /* 0x000000200600780c */ /* 0x000fe20000f21070 */
[----:B------:R-:W-:-:S06]  /*1960*/  UMOV UR10, UR14 ;  /* 0x0000000e000a7c82 */ /* 0x000fcc0008000000 */
[----:B------:R-:W-:Y:S01]  /*1970*/  VOTEU.ANY UP0, P0 ;  /* 0x00000000003f7886 */ /* 0x000fe20000000100 */
[----:B------:R-:W-:Y:S01]  /*1980*/  VOTEU.ANY UP2, P0 ;  /* 0x00000000003f7886 */ /* 0x000fe20000040100 */
[----:B------:R1:W-:Y:S01]  /*1990*/  @!P2 SYNCS.ARRIVE.TRANS64 RZ, [UR18+0x10000], R2 ;  /* 0x01000002ffffa9a7 */ /* 0x0003e20008000012 */
[----:B------:R3:W-:Y:S06]  /*19a0*/  MEMBAR.ALL.CTA ;  /* 0x0000000000007992 */ /* 0x0007ec0000008000 */
[----:B---3--:R-:W3:Y:S01]  /*19b0*/  FENCE.VIEW.ASYNC.S ;  /* 0x00000000000073c6 */ /* 0x008ee20000000000 */
[----:B------:R-:W-:Y:S01]  /*19c0*/  @UP0 UIADD3 UR13, UR18, 0x10000, URZ ;  /* 0x00010000120d0890 */ /* 0x000fe2000fffe03f */
[----:B------:R-:W-:Y:S01]  /*19d0*/  @UP0 UMOV UR6, UR22 ;  /* 0x0000001600060c82 */ /* 0x000fe20008000000 */
[----:B------:R-:W-:Y:S01]  /*19e0*/  @UP0 UMOV UR7, UR23 ;  /* 0x0000001700070c82 */ /* 0x000fe20008000000 */
[----:B---3--:R-:W-:Y:S01]  /*19f0*/  VOTEU.ANY UP1, P1 ;  /* 0x00000000003f7886 */ /* 0x008fe20000820100 */
[----:B------:R-:W-:Y:S01]  /*1a00*/  VOTEU.ANY UP3, P1 ;  /* 0x00000000003f7886 */ /* 0x000fe20000860100 */
[----:B-1----:R-:W-:-:S03]  /*1a10*/  IMAD.U32 R2, RZ, RZ, UR4 ;  /* 0x00000004ff027e24 */ /* 0x002fc6000f8e00ff */
[----:B------:R-:W-:Y:S01]  /*1a20*/  @UP1 UIADD3 UR9, UR18, 0x10000, URZ ;  /* 0x0001000012091890 */ /* 0x000fe2000fffe03f */
[----:B------:R-:W-:Y:S01]  /*1a30*/  @UP1 UMOV UR16, UR24 ;  /* 0x0000001800101c82 */ /* 0x000fe20008000000 */
[----:B------:R-:W-:Y:S01]  /*1a40*/  @UP1 UMOV UR17, UR25 ;  /* 0x0000001900111c82 */ /* 0x000fe20008000000 */
[----:B------:R-:W-:Y:S01]  /*1a50*/  SHF.L.U32 R2, R2, 0x1f, RZ ;  /* 0x0000001f02027819 */ /* 0x000fe200000006ff */
[----:B------:R-:W-:Y:S06]  /*1a60*/  BAR.SYNC.DEFER_BLOCKING 0x0 ;  /* 0x0000000000007b1d */ /* 0x000fec0000010000 */
[----:B------:R1:W-:Y:S02]  /*1a70*/  @UP2 UTMALDG.2D [UR12], [UR6] ;  /* 0x0000000c060025b4 */ /* 0x0003e40008008000 */
[----:B------:R-:W-:Y:S06]  /*1a80*/  BAR.SYNC.DEFER_BLOCKING 0x0 ;  /* 0x0000000000007b1d */ /* 0x000fec0000010000 */
[----:B------:R1:W-:Y:S02]  /*1a90*/  @UP3 UTMALDG.2D [UR8], [UR16] ;  /* 0x00000008100035b4 */ /* 0x0003e40008008000 */
[----:B------:R-:W-:Y:S06]  /*1aa0*/  BAR.SYNC.DEFER_BLOCKING 0x0 ;  /* 0x0000000000007b1d */ /* 0x000fec0000010000 */
[----:B------:R-:W3:Y:S02]  /*1ab0*/  SYNCS.PHASECHK.TRANS64.TRYWAIT P0, [UR18+0x10000], R2 ;  /* 0x01000002ff0075a7 */ /* 0x000ee40008000152 */
[----:B-1-3--:R-:W-:Y:S05]  /*1ac0*/  @!P0 BRA `(.L_x_48) ;  /* 0x0000000400b88947 */ /* 0x00afea0003800000 */
.L_x_50:
[----:B------:R-:W-:Y:S01]  /*1ad0*/  USHF.L.U32 UR6, UR21, 0x6, URZ ;  /* 0x0000000615067899 */ /* 0x000fe2000800063f */
[----:B------:R-:W-:Y:S02]  /*1ae0*/  WARPGROUP.DEPBAR.LE gsb0, 0x0 ;  /* 0x00008000000079c5 */ /* 0x000fe40000010000 */
[----:B------:R-:W-:Y:S01]  /*1af0*/  USHF.R.U32.HI UR8, URZ, 0x4, UR8 ;  /* 0x000000043f087899 */ /* 0x000fe20008011608 */
[----:B------:R-:W-:Y:S01]  /*1b00*/  WARPGROUP.ARRIVE ;  /* 0x00000000000079c5 */ /* 0x000fe20000000000 */
[----:B------:R-:W-:Y:S01]  /*1b10*/  ULOP3.LUT UR6, UR6, 0x100, URZ, 0xc0, !UPT ;  /* 0x0000010006067892 */ /* 0x000fe2000f8ec03f */
[----:B------:R-:W1:Y:S01]  /*1b20*/  LDC R2, c[0x0][0x230] ;  /* 0x00008c00ff027b82 */ /* 0x000e620000000800 */
[----:B------:R-:W-:Y:S02]  /*1b30*/  USGXT.U32 UR8, UR8, 0xe ;  /* 0x0000000e0808789a */ /* 0x000fe40008000000 */
[----:B------:R-:W-:Y:S01]  /*1b40*/  ULEA.HI UR6, UR12, UR6, URZ, 0x1c ;  /* 0x000000060c067291 */ /* 0x000fe2000f8fe03f */
[----:B------:R-:W-:Y:S01]  /*1b50*/  UMOV UR17, 0x80000020 ;  /* 0x8000002000117882 */ /* 0x000fe20000000000 */
[----:B------:R-:W-:-:S02]  /*1b60*/  UMOV UR19, 0x80000020 ;  /* 0x8000002000137882 */ /* 0x000fc40000000000 */
[----:B------:R-:W-:Y:S01]  /*1b70*/  ULOP3.LUT UR6, UR6, 0x3fff, URZ, 0xc0, !UPT ;  /* 0x00003fff06067892 */ /* 0x000fe2000f8ec03f */
[----:B------:R-:W-:Y:S01]  /*1b80*/  UMOV UR18, UR8 ;  /* 0x0000000800127c82 */ /* 0x000fe20008000000 */
[----:B------:R-:W-:Y:S01]  /*1b90*/  UIADD3 UR14, UR14, 0x20, URZ ;  /* 0x000000200e0e7890 */ /* 0x000fe2000fffe03f */
[----:B------:R-:W-:Y:S01]  /*1ba0*/  UMOV UR7, URZ ;  /* 0x0000003f00077c82 */ /* 0x000fe20008000000 */
[----:B------:R-:W-:-:S03]  /*1bb0*/  UIADD3 UR5, UR5, 0x1, URZ ;  /* 0x0000000105057890 */ /* 0x000fc6000fffe03f */
[----:B------:R-:W-:Y:S01]  /*1bc0*/  UMOV UR16, UR6 ;  /* 0x0000000600107c82 */ /* 0x000fe20008000000 */
[----:B------:R-:W-:Y:S01]  /*1bd0*/  UMOV UR9, URZ ;  /* 0x0000003f00097c82 */ /* 0x000fe20008000000 */
[----:B------:R-:W-:Y:S01]  /*1be0*/  HGMMA.64x128x16.F32.BF16 R24, gdesc[UR16], R24 ;  /* 0x01e00000101879f0 */ /* 0x000fe20008701818 */
[----:B------:R-:W-:Y:S01]  /*1bf0*/  UMOV UR18, 0xfffffffe ;  /* 0xfffffffe00127882 */ /* 0x000fe20000000000 */
[----:B------:R-:W-:Y:S01]  /*1c00*/  UMOV UR19, 0x7fffffdf ;  /* 0x7fffffdf00137882 */ /* 0x000fe20000000000 */
[----:B------:R-:W-:Y:S02]  /*1c10*/  UISETP.NE.U32.AND UP0, UPT, UR5, 0x4, UPT ;  /* 0x000000040500788c */ /* 0x000fe4000bf05070 */
[----:B------:R-:W-:Y:S01]  /*1c20*/  UIADD3.64 UR16, UR6, -UR18, URZ ;  /* 0x8000001206107297 */ /* 0x000fe2000fffe03f */
[----:B-1----:R-:W-:Y:S01]  /*1c30*/  ISETP.LE.AND P0, PT, R2, UR14, PT ;  /* 0x0000000e02007c0c */ /* 0x002fe2000bf03270 */
[----:B------:R-:W-:Y:S02]  /*1c40*/  UIADD3.64 UR18, UR8, -UR18, URZ ;  /* 0x8000001208127297 */ /* 0x000fe4000fffe03f */
[----:B------:R-:W-:-:S02]  /*1c50*/  USEL UR6, URZ, 0x1, UP0 ;  /* 0x000000013f067887 */ /* 0x000fc40008000000 */
[----:B------:R-:W-:Y:S02]  /*1c60*/  USEL UR5, UR5, URZ, UP0 ;  /* 0x0000003f05057287 */ /* 0x000fe40008000000 */
[----:B------:R-:W-:-:S03]  /*1c70*/  ULOP3.LUT UR4, UR4, UR6, URZ, 0x3c, !UPT ;  /* 0x0000000604047292 */ /* 0x000fc6000f8e3c3f */
[----:B------:R-:W-:Y:S03]  /*1c80*/  HGMMA.64x128x16.F32.BF16 R24, gdesc[UR16], R24, gsb0 ;  /* 0x01e00000101879f0 */ /* 0x000fe60008001818 */
[----:B------:R-:W-:Y:S06]  /*1c90*/  @!P0 BRA `(.L_x_49) ;  /* 0xfffffffc000c8947 */ /* 0x000fec000383ffff */
.L_x_47:
[----:B------:R-:W-:Y:S02]  /*1ca0*/  WARPGROUP.DEPBAR.LE gsb0, 0x0 ;  /* 0x00008000000079c5 */ /* 0x000fe40000010000 */
[----:B----4-:R-:W-:Y:S01]  /*1cb0*/  BAR.SYNC.DEFER_BLOCKING 0x0 ;  /* 0x0000000000007b1d */ /* 0x010fe20000010000 */
[C---:B-1----:R-:W-:Y:S01]  /*1cc0*/  IMAD.SHL.U32 R2, R0.reuse, 0x80, RZ ;  /* 0x0000008000027824 */ /* 0x042fe200078e00ff */
[----:B------:R-:W-:Y:S01]  /*1cd0*/  F2FP.BF16.F32.PACK_AB R24, R25, R24 ;  /* 0x000000181918723e */ /* 0x000fe200000010ff */
[----:B------:R-:W-:Y:S01]  /*1ce0*/  IMAD.SHL.U32 R3, R0, 0x10, RZ ;  /* 0x0000001000037824 */ /* 0x000fe200078e00ff */
[----:B------:R-:W-:Y:S02]  /*1cf0*/  F2FP.BF16.F32.PACK_AB R25, R27, R26 ;  /* 0x0000001a1b19723e */ /* 0x000fe400000010ff */
[----:B------:R-:W-:Y:S02]  /*1d00*/  ELECT P0, URZ, PT ;  /* 0x00000000003f782f */ /* 0x000fe40003800000 */
[----:B------:R-:W-:Y:S01]  /*1d10*/  LOP3.LUT R2, R2, 0x780, RZ, 0xc0, !PT ;  /* 0x0000078002027812 */ /* 0x000fe200078ec0ff */
[----:B------:R-:W-:Y:S01]  /*1d20*/  ULOP3.LUT UR21, UR21, 0x1, URZ, 0xc0, !UPT ;  /* 0x0000000115157892 */ /* 0x000fe2000f8ec03f */
[----:B------:R-:W-:Y:S01]  /*1d30*/  F2FP.BF16.F32.PACK_AB R56, R57, R56 ;  /* 0x000000383938723e */ /* 0x000fe200000010ff */
[----:B------:R-:W-:Y:S01]  /*1d40*/  UMOV UR10, UR15 ;  /* 0x0000000f000a7c82 */ /* 0x000fe20008000000 */
[----:B------:R-:W-:Y:S01]  /*1d50*/  LOP3.LUT R3, R2, 0x70, R3, 0xf8, !PT ;  /* 0x0000007002037812 */ /* 0x000fe200078ef803 */
[----:B------:R-:W-:Y:S01]  /*1d60*/  ULEA UR9, UR21, UR11, 0x6 ;  /* 0x0000000b15097291 */ /* 0x000fe2000f8e303f */
[----:B------:R-:W-:Y:S01]  /*1d70*/  F2FP.BF16.F32.PACK_AB R26, R29, R28 ;  /* 0x0000001c1d1a723e */ /* 0x000fe200000010ff */
[----:B------:R-:W-:Y:S01]  /*1d80*/  ULEA UR8, UR21, UR20, 0xe ;  /* 0x0000001415087291 */ /* 0x000fe2000f8e703f */
[----:B------:R-:W-:Y:S01]  /*1d90*/  LOP3.LUT R3, R3, 0x10, R0, 0x78, !PT ;  /* 0x0000001003037812 */ /* 0x000fe200078e7800 */
[----:B------:R-:W-:Y:S01]  /*1da0*/  IMAD.SHL.U32 R0, R0, 0x40, RZ ;  /* 0x0000004000007824 */ /* 0x000fe200078e00ff */
[----:B------:R-:W-:-:S02]  /*1db0*/  F2FP.BF16.F32.PACK_AB R27, R31, R30 ;  /* 0x0000001e1f1b723e */ /* 0x000fc400000010ff */
[----:B------:R-:W-:Y:S02]  /*1dc0*/  F2FP.BF16.F32.PACK_AB R32, R33, R32 ;  /* 0x000000202120723e */ /* 0x000fe400000010ff */
[----:B------:R-:W-:Y:S02]  /*1dd0*/  LOP3.LUT R0, R3, 0x3800, R0, 0xf8, !PT ;  /* 0x0000380003007812 */ /* 0x000fe400078ef800 */
[----:B------:R-:W-:Y:S01]  /*1de0*/  F2FP.BF16.F32.PACK_AB R57, R59, R58 ;  /* 0x0000003a3b39723e */ /* 0x000fe200000010ff */
[----:B------:R-:W1:Y:S02]  /*1df0*/  @!P2 SYNCS.CCTL.IV [UR20+0x10000] ;  /* 0x01000000ff00a9b1 */ /* 0x000e640008000014 */
[----:B-1----:R-:W-:Y:S01]  /*1e00*/  BAR.SYNC.DEFER_BLOCKING 0x0 ;  /* 0x0000000000007b1d */ /* 0x002fe20000010000 */
[C---:B------:R-:W-:Y:S01]  /*1e10*/  LOP3.LUT R3, R0.reuse, 0x20, RZ, 0x3c, !PT ;  /* 0x0000002000037812 */ /* 0x040fe200078e3cff */
[C---:B------:R-:W-:Y:S01]  /*1e20*/  VIADD R2, R0.reuse, UR20 ;  /* 0x0000001400027c36 */ /* 0x040fe20008000000 */
[----:B------:R-:W-:-:S02]  /*1e30*/  LOP3.LUT R4, R0, 0x40, RZ, 0x3c, !PT ;  /* 0x0000004000047812 */ /* 0x000fc400078e3cff */
[----:B------:R-:W-:Y:S01]  /*1e40*/  F2FP.BF16.F32.PACK_AB R33, R35, R34 ;  /* 0x000000222321723e */ /* 0x000fe200000010ff */
[----:B------:R-:W-:Y:S01]  /*1e50*/  VIADD R3, R3, UR20 ;  /* 0x0000001403037c36 */ /* 0x000fe20008000000 */
[----:B------:R-:W-:Y:S01]  /*1e60*/  F2FP.BF16.F32.PACK_AB R58, R61, R60 ;  /* 0x0000003c3d3a723e */ /* 0x000fe200000010ff */
[----:B------:R-:W-:Y:S01]  /*1e70*/  VIADD R4, R4, UR20 ;  /* 0x0000001404047c36 */ /* 0x000fe20008000000 */
[----:B------:R-:W-:Y:S02]  /*1e80*/  F2FP.BF16.F32.PACK_AB R59, R63, R62 ;  /* 0x0000003e3f3b723e */ /* 0x000fe400000010ff */
[----:B------:R-:W-:Y:S02]  /*1e90*/  F2FP.BF16.F32.PACK_AB R64, R65, R64 ;  /* 0x000000404140723e */ /* 0x000fe400000010ff */
[----:B------:R-:W-:Y:S02]  /*1ea0*/  LOP3.LUT R0, R0, 0x60, RZ, 0x3c, !PT ;  /* 0x0000006000007812 */ /* 0x000fe400078e3cff */
[----:B------:R-:W-:-:S02]  /*1eb0*/  F2FP.BF16.F32.PACK_AB R34, R37, R36 ;  /* 0x000000242522723e */ /* 0x000fc400000010ff */
[----:B------:R-:W-:Y:S01]  /*1ec0*/  F2FP.BF16.F32.PACK_AB R35, R39, R38 ;  /* 0x000000262723723e */ /* 0x000fe200000010ff */
[----:B------:R-:W-:Y:S01]  /*1ed0*/  VIADD R0, R0, UR20 ;  /* 0x0000001400007c36 */ /* 0x000fe20008000000 */
[----:B------:R-:W-:Y:S02]  /*1ee0*/  F2FP.BF16.F32.PACK_AB R40, R41, R40 ;  /* 0x000000282928723e */ /* 0x000fe400000010ff */
[----:B------:R-:W-:Y:S02]  /*1ef0*/  F2FP.BF16.F32.PACK_AB R65, R67, R66 ;  /* 0x000000424341723e */ /* 0x000fe400000010ff */
[----:B------:R-:W-:Y:S01]  /*1f00*/  F2FP.BF16.F32.PACK_AB R41, R43, R42 ;  /* 0x0000002a2b29723e */ /* 0x000fe200000010ff */
[----:B------:R-:W1:Y:S02]  /*1f10*/  @!P2 SYNCS.CCTL.IV [UR20+0x10008] ;  /* 0x01000800ff00a9b1 */ /* 0x000e640008000014 */
[----:B-1----:R-:W-:Y:S01]  /*1f20*/  BAR.SYNC.DEFER_BLOCKING 0x0 ;  /* 0x0000000000007b1d */ /* 0x002fe20000010000 */
[----:B------:R-:W-:-:S02]  /*1f30*/  F2FP.BF16.F32.PACK_AB R66, R69, R68 ;  /* 0x000000444542723e */ /* 0x000fc400000010ff */
[----:B------:R-:W-:Y:S02]  /*1f40*/  F2FP.BF16.F32.PACK_AB R67, R71, R70 ;  /* 0x000000464743723e */ /* 0x000fe400000010ff */
[----:B------:R-:W-:Y:S02]  /*1f50*/  F2FP.BF16.F32.PACK_AB R72, R73, R72 ;  /* 0x000000484948723e */ /* 0x000fe400000010ff */
[----:B------:R-:W-:Y:S02]  /*1f60*/  F2FP.BF16.F32.PACK_AB R42, R45, R44 ;  /* 0x0000002c2d2a723e */ /* 0x000fe400000010ff */
[----:B------:R-:W-:Y:S02]  /*1f70*/  F2FP.BF16.F32.PACK_AB R43, R47, R46 ;  /* 0x0000002e2f2b723e */ /* 0x000fe400000010ff */
[----:B------:R-:W-:Y:S02]  /*1f80*/  F2FP.BF16.F32.PACK_AB R48, R49, R48 ;  /* 0x000000303130723e */ /* 0x000fe400000010ff */
[----:B------:R-:W-:-:S02]  /*1f90*/  F2FP.BF16.F32.PACK_AB R73, R75, R74 ;  /* 0x0000004a4b49723e */ /* 0x000fc400000010ff */
[----:B------:R-:W-:Y:S02]  /*1fa0*/  F2FP.BF16.F32.PACK_AB R49, R51, R50 ;  /* 0x000000323331723e */ /* 0x000fe400000010ff */
[----:B------:R-:W-:Y:S02]  /*1fb0*/  F2FP.BF16.F32.PACK_AB R74, R77, R76 ;  /* 0x0000004c4d4a723e */ /* 0x000fe400000010ff */
        /* <DEDUP_REMOVED lines=9> */
[----:B------:R-:W-:-:S13]  /*2050*/  ISETP.LT.U32.AND P0, PT, R6, 0x40, P0 ;  /* 0x000000400600780c */ /* 0x000fda0000701070 */
[----:B------:R-:W-:Y:S01]  /*2060*/  VOTEU.ANY UP0, P0 ;  /* 0x00000000003f7886 */ /* 0x000fe20000000100 */
[----:B------:R-:W-:Y:S01]  /*2070*/  VOTEU.ANY UP1, P0 ;  /* 0x00000000003f7886 */ /* 0x000fe20000020100 */
[----:B------:R-:W1:Y:S02]  /*2080*/  @!P2 SYNCS.CCTL.IV [UR20+0x10018] ;  /* 0x01001800ff00a9b1 */ /* 0x000e640008000014 */
[----:B-1----:R-:W-:Y:S01]  /*2090*/  STSM.16.M88.4 [R2], R24 ;  /* 0x0000001802007844 */ /* 0x002fe20000000200 */
[----:B---3--:R-:W-:Y:S01]  /*20a0*/  @UP0 UMOV UR6, UR26 ;  /* 0x0000001a00060c82 */ /* 0x008fe20008000000 */
[----:B------:R-:W-:Y:S02]  /*20b0*/  @UP0 UMOV UR7, UR27 ;  /* 0x0000001b00070c82 */ /* 0x000fe40008000000 */
[----:B------:R-:W-:Y:S04]  /*20c0*/  STSM.16.M88.4 [R2+0x4000], R56 ;  /* 0x0040003802007844 */ /* 0x000fe80000000200 */
[----:B------:R-:W-:Y:S04]  /*20d0*/  STSM.16.M88.4 [R3], R32 ;  /* 0x0000002003007844 */ /* 0x000fe80000000200 */
[----:B------:R-:W-:Y:S04]  /*20e0*/  STSM.16.M88.4 [R3+0x4000], R64 ;  /* 0x0040004003007844 */ /* 0x000fe80000000200 */
[----:B------:R-:W-:Y:S04]  /*20f0*/  STSM.16.M88.4 [R4], R40 ;  /* 0x0000002804007844 */ /* 0x000fe80000000200 */
[----:B------:R-:W-:Y:S04]  /*2100*/  STSM.16.M88.4 [R4+0x4000], R72 ;  /* 0x0040004804007844 */ /* 0x000fe80000000200 */
[----:B------:R-:W-:Y:S04]  /*2110*/  STSM.16.M88.4 [R0], R48 ;  /* 0x0000003000007844 */ /* 0x000fe80000000200 */
[----:B------:R-:W-:Y:S01]  /*2120*/  STSM.16.M88.4 [R0+0x4000], R80 ;  /* 0x0040005000007844 */ /* 0x000fe20000000200 */
[----:B------:R1:W-:Y:S06]  /*2130*/  MEMBAR.ALL.CTA ;  /* 0x0000000000007992 */ /* 0x0003ec0000008000 */
[----:B-1----:R-:W1:Y:S02]  /*2140*/  FENCE.VIEW.ASYNC.S ;  /* 0x00000000000073c6 */ /* 0x002e640000000000 */
[----:B-1----:R-:W-:Y:S06]  /*2150*/  BAR.SYNC.DEFER_BLOCKING 0x0 ;  /* 0x0000000000007b1d */ /* 0x002fec0000010000 */
[----:B------:R1:W-:Y:S01]  /*2160*/  @UP1 UTMASTG.2D [UR8], [UR6] ;  /* 0x00000008060013b5 */ /* 0x0003e20008008000 */
[----:B------:R0:W-:Y:S01]  /*2170*/  UTMACMDFLUSH ;  /* 0x00000000000079b7 */ /* 0x0001e20000000000 */
[----:B------:R-:W-:-:S04]  /*2180*/  DEPBAR.LE SB0, 0x0 ;  /* 0x000080000000791a */ /* 0x000fc80000000000 */
[----:B------:R-:W-:Y:S06]  /*2190*/  BAR.SYNC.DEFER_BLOCKING 0x0 ;  /* 0x0000000000007b1d */ /* 0x000fec0000010000 */
[----:B-1----:R-:W-:Y:S05]  /*21a0*/  EXIT ;  /* 0x000000000000794d */ /* 0x002fea0003800000 */
.L_x_48:
[----:B------:R-:W1:Y:S02]  /*21b0*/  SYNCS.PHASECHK.TRANS64.TRYWAIT P0, [UR18+0x10000], R2 ;  /* 0x01000002ff0075a7 */ /* 0x000e640008000152 */
[----:B-1----:R-:W-:Y:S05]  /*21c0*/  @!P0 BRA `(.L_x_48) ;  /* 0xfffffffc00f88947 */ /* 0x002fea000383ffff */
[----:B------:R-:W-:Y:S05]  /*21d0*/  BRA `(.L_x_50) ;  /* 0xfffffff8003c7947 */ /* 0x000fea000383ffff */
.L_x_51:
[----:B------:R-:W-:-:S00]  /*21e0*/  BRA `(.L_x_51) ;  /* 0xfffffffc00fc7947 */ /* 0x000fc0000383ffff */
[----:B------:R-:W-:-:S00]  /*21f0*/  NOP ;  /* 0x0000000000007918 */ /* 0x000fc00000000000 */
        /* <DEDUP_REMOVED lines=8> */
.L_x_52:


//--------------------- .nv.shared.gluon_wgmma    --------------------------
	.section	.nv.shared.gluon_wgmma,"aw",@nobits
	.sectionflags	@""
	.align	16
	.zero		1024


//--------------------- .nv.shared.reserved.0     --------------------------
	.section	.nv.shared.reserved.0,"aw",@nobits
	.weak		__nv_reservedSMEM_offset_0_alias
	.size		__nv_reservedSMEM_offset_0_alias, 0, 0
	.other		__nv_reservedSMEM_offset_0_alias,@"STO_CUDA_RESERVED_SHARED STV_DEFAULT"
__nv_reservedSMEM_offset_0_alias:
	.zero		0


//--------------------- .nv.constant0.gluon_wgmma --------------------------
	.section	.nv.constant0.gluon_wgmma,"a",@progbits
	.sectionflags	@""
	.align	4
.nv.constant0.gluon_wgmma:
	.zero		608


//--------------------- SYMBOLS --------------------------

	.type		.nv.reservedSmem.offset0,@object
	.size		.nv.reservedSmem.offset0,0x4
